//
// Generated by NVIDIA NVVM Compiler
//
// Compiler Build ID: CL-36424714
// Cuda compilation tools, release 13.0, V13.0.88
// Based on NVVM 20.0.0
//

.version 9.0
.target sm_100
.address_size 64

	// .globl	_Z11paddingCharPhS_mmmmm

.visible .entry _Z11paddingCharPhS_mmmmm(
	.param .u64 .ptr .align 1 _Z11paddingCharPhS_mmmmm_param_0,
	.param .u64 .ptr .align 1 _Z11paddingCharPhS_mmmmm_param_1,
	.param .u64 _Z11paddingCharPhS_mmmmm_param_2,
	.param .u64 _Z11paddingCharPhS_mmmmm_param_3,
	.param .u64 _Z11paddingCharPhS_mmmmm_param_4,
	.param .u64 _Z11paddingCharPhS_mmmmm_param_5,
	.param .u64 _Z11paddingCharPhS_mmmmm_param_6
)
{
	.reg .pred 	%p<16>;
	.reg .b16 	%rs<9>;
	.reg .b32 	%r<21>;
	.reg .b64 	%rd<77>;

	ld.param.u64 	%rd24, [_Z11paddingCharPhS_mmmmm_param_0];
	ld.param.u64 	%rd25, [_Z11paddingCharPhS_mmmmm_param_1];
	ld.param.u64 	%rd26, [_Z11paddingCharPhS_mmmmm_param_2];
	ld.param.u64 	%rd27, [_Z11paddingCharPhS_mmmmm_param_3];
	ld.param.u64 	%rd28, [_Z11paddingCharPhS_mmmmm_param_4];
	ld.param.u64 	%rd29, [_Z11paddingCharPhS_mmmmm_param_5];
	ld.param.u64 	%rd30, [_Z11paddingCharPhS_mmmmm_param_6];
	cvta.to.global.u64 	%rd1, %rd25;
	mov.u32 	%r3, %nctaid.x;
	mov.u32 	%r4, %nctaid.y;
	mov.u32 	%r5, %ctaid.z;
	mov.u32 	%r6, %ctaid.y;
	mov.u32 	%r7, %ctaid.x;
	mad.lo.s32 	%r8, %r5, %r4, %r6;
	mad.lo.s32 	%r9, %r8, %r3, %r7;
	mov.u32 	%r10, %ntid.x;
	mov.u32 	%r11, %ntid.y;
	mov.u32 	%r12, %ntid.z;
	mov.u32 	%r13, %tid.z;
	mov.u32 	%r14, %tid.y;
	mov.u32 	%r15, %tid.x;
	mad.lo.s32 	%r16, %r9, %r12, %r13;
	mad.lo.s32 	%r17, %r16, %r11, %r14;
	mad.lo.s32 	%r18, %r17, %r10, %r15;
	cvt.u64.u32 	%rd31, %r18;
	setp.ne.s64 	%p1, %rd27, 0;
	add.s64 	%rd32, %rd30, -1;
	setp.eq.s64 	%p2, %rd32, %rd31;
	and.pred  	%p3, %p1, %p2;
	selp.b64 	%rd2, %rd27, %rd26, %p3;
	selp.b64 	%rd3, %rd29, %rd28, %p3;
	mul.lo.s64 	%rd4, %rd26, %rd31;
	add.s64 	%rd33, %rd28, %rd26;
	mul.lo.s64 	%rd5, %rd33, %rd31;
	setp.le.u64 	%p4, %rd30, %rd31;
	@%p4 bra 	$L__BB0_18;
	setp.eq.s64 	%p5, %rd2, 0;
	@%p5 bra 	$L__BB0_4;
	cvta.to.global.u64 	%rd6, %rd24;
	mov.b32 	%r20, 0;
	mov.b64 	%rd72, 0;
$L__BB0_3:
	add.s64 	%rd35, %rd72, %rd4;
	add.s64 	%rd36, %rd6, %rd35;
	ld.global.u8 	%rs1, [%rd36];
	add.s64 	%rd37, %rd72, %rd5;
	add.s64 	%rd38, %rd1, %rd37;
	st.global.u8 	[%rd38], %rs1;
	add.s32 	%r20, %r20, 1;
	cvt.u64.u32 	%rd72, %r20;
	setp.gt.u64 	%p6, %rd2, %rd72;
	@%p6 bra 	$L__BB0_3;
$L__BB0_4:
	add.s64 	%rd9, %rd2, %rd5;
	add.s64 	%rd10, %rd1, %rd9;
	mov.b16 	%rs2, 128;
	st.global.u8 	[%rd10], %rs2;
	add.s64 	%rd11, %rd3, -9;
	setp.eq.s64 	%p7, %rd11, 0;
	@%p7 bra 	$L__BB0_17;
	add.s64 	%rd40, %rd3, -10;
	and.b64  	%rd12, %rd11, 7;
	setp.lt.u64 	%p8, %rd40, 7;
	mov.b64 	%rd74, 1;
	@%p8 bra 	$L__BB0_9;
	and.b64  	%rd42, %rd11, -8;
	neg.s64 	%rd13, %rd42;
	add.s64 	%rd43, %rd9, %rd1;
	add.s64 	%rd14, %rd43, 4;
	mov.b64 	%rd76, 0;
$L__BB0_7:
	.pragma "nounroll";
	add.s64 	%rd44, %rd14, %rd76;
	mov.b16 	%rs3, 0;
	st.global.u8 	[%rd44+-3], %rs3;
	st.global.u8 	[%rd44+-2], %rs3;
	st.global.u8 	[%rd44+-1], %rs3;
	st.global.u8 	[%rd44], %rs3;
	st.global.u8 	[%rd44+1], %rs3;
	st.global.u8 	[%rd44+2], %rs3;
	st.global.u8 	[%rd44+3], %rs3;
	st.global.u8 	[%rd44+4], %rs3;
	add.s64 	%rd76, %rd76, 8;
	add.s64 	%rd45, %rd13, %rd76;
	setp.eq.s64 	%p9, %rd45, 0;
	@%p9 bra 	$L__BB0_8;
	bra.uni 	$L__BB0_7;
$L__BB0_8:
	add.s64 	%rd74, %rd76, 1;
$L__BB0_9:
	setp.eq.s64 	%p10, %rd12, 0;
	@%p10 bra 	$L__BB0_17;
	and.b64  	%rd17, %rd11, 3;
	setp.lt.u64 	%p11, %rd12, 4;
	@%p11 bra 	$L__BB0_12;
	add.s64 	%rd46, %rd10, %rd74;
	mov.b16 	%rs4, 0;
	st.global.u8 	[%rd46], %rs4;
	add.s64 	%rd47, %rd74, 1;
	and.b64  	%rd48, %rd47, 4294967295;
	add.s64 	%rd49, %rd10, %rd48;
	st.global.u8 	[%rd49], %rs4;
	add.s64 	%rd50, %rd74, 2;
	and.b64  	%rd51, %rd50, 4294967295;
	add.s64 	%rd52, %rd10, %rd51;
	st.global.u8 	[%rd52], %rs4;
	add.s64 	%rd53, %rd74, 3;
	and.b64  	%rd54, %rd53, 4294967295;
	add.s64 	%rd55, %rd10, %rd54;
	st.global.u8 	[%rd55], %rs4;
	add.s64 	%rd56, %rd74, 4;
	and.b64  	%rd74, %rd56, 4294967295;
$L__BB0_12:
	setp.eq.s64 	%p12, %rd17, 0;
	@%p12 bra 	$L__BB0_17;
	setp.eq.s64 	%p13, %rd17, 1;
	@%p13 bra 	$L__BB0_15;
	add.s64 	%rd57, %rd10, %rd74;
	mov.b16 	%rs5, 0;
	st.global.u8 	[%rd57], %rs5;
	add.s64 	%rd58, %rd74, 1;
	and.b64  	%rd59, %rd58, 4294967295;
	add.s64 	%rd60, %rd10, %rd59;
	st.global.u8 	[%rd60], %rs5;
	add.s64 	%rd61, %rd74, 2;
	and.b64  	%rd74, %rd61, 4294967295;
$L__BB0_15:
	and.b64  	%rd62, %rd11, 1;
	setp.eq.b64 	%p14, %rd62, 1;
	not.pred 	%p15, %p14;
	@%p15 bra 	$L__BB0_17;
	add.s64 	%rd63, %rd10, %rd74;
	mov.b16 	%rs6, 0;
	st.global.u8 	[%rd63], %rs6;
$L__BB0_17:
	cvt.u16.u64 	%rs7, %rd2;
	shl.b16 	%rs8, %rs7, 3;
	add.s64 	%rd64, %rd10, %rd3;
	st.global.u8 	[%rd64+-1], %rs8;
	shr.u64 	%rd65, %rd2, 5;
	st.global.u8 	[%rd64+-2], %rd65;
	shr.u64 	%rd66, %rd2, 13;
	st.global.u8 	[%rd64+-3], %rd66;
	shr.u64 	%rd67, %rd2, 21;
	st.global.u8 	[%rd64+-4], %rd67;
	shr.u64 	%rd68, %rd2, 29;
	st.global.u8 	[%rd64+-5], %rd68;
	shr.u64 	%rd69, %rd2, 37;
	st.global.u8 	[%rd64+-6], %rd69;
	shr.u64 	%rd70, %rd2, 45;
	st.global.u8 	[%rd64+-7], %rd70;
	shr.u64 	%rd71, %rd2, 53;
	st.global.u8 	[%rd64+-8], %rd71;
$L__BB0_18:
	ret;

}
	// .globl	_Z25unsignedCharToUnsignedIntPKhPjmmm
.visible .entry _Z25unsignedCharToUnsignedIntPKhPjmmm(
	.param .u64 .ptr .align 1 _Z25unsignedCharToUnsignedIntPKhPjmmm_param_0,
	.param .u64 .ptr .align 1 _Z25unsignedCharToUnsignedIntPKhPjmmm_param_1,
	.param .u64 _Z25unsignedCharToUnsignedIntPKhPjmmm_param_2,
	.param .u64 _Z25unsignedCharToUnsignedIntPKhPjmmm_param_3,
	.param .u64 _Z25unsignedCharToUnsignedIntPKhPjmmm_param_4
)
{
	.reg .pred 	%p<6>;
	.reg .b16 	%rs<17>;
	.reg .b32 	%r<161>;
	.reg .b64 	%rd<26>;

	ld.param.u64 	%rd11, [_Z25unsignedCharToUnsignedIntPKhPjmmm_param_0];
	ld.param.u64 	%rd12, [_Z25unsignedCharToUnsignedIntPKhPjmmm_param_1];
	ld.param.u64 	%rd13, [_Z25unsignedCharToUnsignedIntPKhPjmmm_param_2];
	ld.param.u64 	%rd14, [_Z25unsignedCharToUnsignedIntPKhPjmmm_param_3];
	ld.param.u64 	%rd15, [_Z25unsignedCharToUnsignedIntPKhPjmmm_param_4];
	mov.u32 	%r1, %nctaid.x;
	mov.u32 	%r2, %nctaid.y;
	mov.u32 	%r3, %ctaid.z;
	mov.u32 	%r4, %ctaid.y;
	mov.u32 	%r5, %ctaid.x;
	mad.lo.s32 	%r6, %r3, %r2, %r4;
	mad.lo.s32 	%r7, %r6, %r1, %r5;
	mov.u32 	%r8, %ntid.x;
	mov.u32 	%r9, %ntid.y;
	mov.u32 	%r10, %ntid.z;
	mov.u32 	%r11, %tid.z;
	mov.u32 	%r12, %tid.y;
	mov.u32 	%r13, %tid.x;
	mad.lo.s32 	%r14, %r7, %r10, %r11;
	mad.lo.s32 	%r15, %r14, %r9, %r12;
	mad.lo.s32 	%r16, %r15, %r8, %r13;
	cvt.u64.u32 	%rd16, %r16;
	mul.lo.s64 	%rd17, %rd16, %rd14;
	shl.b64 	%rd1, %rd17, 6;
	add.s64 	%rd18, %rd13, -1;
	setp.eq.s64 	%p1, %rd18, %rd16;
	selp.b64 	%rd25, %rd15, %rd14, %p1;
	setp.le.u64 	%p2, %rd13, %rd16;
	setp.eq.s64 	%p3, %rd25, 0;
	or.pred  	%p4, %p2, %p3;
	@%p4 bra 	$L__BB1_3;
	cvta.to.global.u64 	%rd19, %rd11;
	add.s64 	%rd20, %rd1, %rd19;
	add.s64 	%rd24, %rd20, 31;
	cvta.to.global.u64 	%rd21, %rd12;
	add.s64 	%rd22, %rd1, %rd21;
	add.s64 	%rd23, %rd22, 32;
$L__BB1_2:
	ld.global.u8 	%r17, [%rd24+-31];
	shl.b32 	%r18, %r17, 24;
	ld.global.u8 	%r19, [%rd24+-30];
	shl.b32 	%r20, %r19, 16;
	or.b32  	%r21, %r20, %r18;
	ld.global.u8 	%rs1, [%rd24+-29];
	mul.wide.u16 	%r22, %rs1, 256;
	or.b32  	%r23, %r21, %r22;
	ld.global.u8 	%r24, [%rd24+-28];
	or.b32  	%r25, %r23, %r24;
	st.global.u32 	[%rd23+-32], %r25;
	ld.global.u8 	%r26, [%rd24+-27];
	shl.b32 	%r27, %r26, 24;
	ld.global.u8 	%r28, [%rd24+-26];
	shl.b32 	%r29, %r28, 16;
	or.b32  	%r30, %r29, %r27;
	ld.global.u8 	%rs2, [%rd24+-25];
	mul.wide.u16 	%r31, %rs2, 256;
	or.b32  	%r32, %r30, %r31;
	ld.global.u8 	%r33, [%rd24+-24];
	or.b32  	%r34, %r32, %r33;
	st.global.u32 	[%rd23+-28], %r34;
	ld.global.u8 	%r35, [%rd24+-23];
	shl.b32 	%r36, %r35, 24;
	ld.global.u8 	%r37, [%rd24+-22];
	shl.b32 	%r38, %r37, 16;
	or.b32  	%r39, %r38, %r36;
	ld.global.u8 	%rs3, [%rd24+-21];
	mul.wide.u16 	%r40, %rs3, 256;
	or.b32  	%r41, %r39, %r40;
	ld.global.u8 	%r42, [%rd24+-20];
	or.b32  	%r43, %r41, %r42;
	st.global.u32 	[%rd23+-24], %r43;
	ld.global.u8 	%r44, [%rd24+-19];
	shl.b32 	%r45, %r44, 24;
	ld.global.u8 	%r46, [%rd24+-18];
	shl.b32 	%r47, %r46, 16;
	or.b32  	%r48, %r47, %r45;
	ld.global.u8 	%rs4, [%rd24+-17];
	mul.wide.u16 	%r49, %rs4, 256;
	or.b32  	%r50, %r48, %r49;
	ld.global.u8 	%r51, [%rd24+-16];
	or.b32  	%r52, %r50, %r51;
	st.global.u32 	[%rd23+-20], %r52;
	ld.global.u8 	%r53, [%rd24+-15];
	shl.b32 	%r54, %r53, 24;
	ld.global.u8 	%r55, [%rd24+-14];
	shl.b32 	%r56, %r55, 16;
	or.b32  	%r57, %r56, %r54;
	ld.global.u8 	%rs5, [%rd24+-13];
	mul.wide.u16 	%r58, %rs5, 256;
	or.b32  	%r59, %r57, %r58;
	ld.global.u8 	%r60, [%rd24+-12];
	or.b32  	%r61, %r59, %r60;
	st.global.u32 	[%rd23+-16], %r61;
	ld.global.u8 	%r62, [%rd24+-11];
	shl.b32 	%r63, %r62, 24;
	ld.global.u8 	%r64, [%rd24+-10];
	shl.b32 	%r65, %r64, 16;
	or.b32  	%r66, %r65, %r63;
	ld.global.u8 	%rs6, [%rd24+-9];
	mul.wide.u16 	%r67, %rs6, 256;
	or.b32  	%r68, %r66, %r67;
	ld.global.u8 	%r69, [%rd24+-8];
	or.b32  	%r70, %r68, %r69;
	st.global.u32 	[%rd23+-12], %r70;
	ld.global.u8 	%r71, [%rd24+-7];
	shl.b32 	%r72, %r71, 24;
	ld.global.u8 	%r73, [%rd24+-6];
	shl.b32 	%r74, %r73, 16;
	or.b32  	%r75, %r74, %r72;
	ld.global.u8 	%rs7, [%rd24+-5];
	mul.wide.u16 	%r76, %rs7, 256;
	or.b32  	%r77, %r75, %r76;
	ld.global.u8 	%r78, [%rd24+-4];
	or.b32  	%r79, %r77, %r78;
	st.global.u32 	[%rd23+-8], %r79;
	ld.global.u8 	%r80, [%rd24+-3];
	shl.b32 	%r81, %r80, 24;
	ld.global.u8 	%r82, [%rd24+-2];
	shl.b32 	%r83, %r82, 16;
	or.b32  	%r84, %r83, %r81;
	ld.global.u8 	%rs8, [%rd24+-1];
	mul.wide.u16 	%r85, %rs8, 256;
	or.b32  	%r86, %r84, %r85;
	ld.global.u8 	%r87, [%rd24];
	or.b32  	%r88, %r86, %r87;
	st.global.u32 	[%rd23+-4], %r88;
	ld.global.u8 	%r89, [%rd24+1];
	shl.b32 	%r90, %r89, 24;
	ld.global.u8 	%r91, [%rd24+2];
	shl.b32 	%r92, %r91, 16;
	or.b32  	%r93, %r92, %r90;
	ld.global.u8 	%rs9, [%rd24+3];
	mul.wide.u16 	%r94, %rs9, 256;
	or.b32  	%r95, %r93, %r94;
	ld.global.u8 	%r96, [%rd24+4];
	or.b32  	%r97, %r95, %r96;
	st.global.u32 	[%rd23], %r97;
	ld.global.u8 	%r98, [%rd24+5];
	shl.b32 	%r99, %r98, 24;
	ld.global.u8 	%r100, [%rd24+6];
	shl.b32 	%r101, %r100, 16;
	or.b32  	%r102, %r101, %r99;
	ld.global.u8 	%rs10, [%rd24+7];
	mul.wide.u16 	%r103, %rs10, 256;
	or.b32  	%r104, %r102, %r103;
	ld.global.u8 	%r105, [%rd24+8];
	or.b32  	%r106, %r104, %r105;
	st.global.u32 	[%rd23+4], %r106;
	ld.global.u8 	%r107, [%rd24+9];
	shl.b32 	%r108, %r107, 24;
	ld.global.u8 	%r109, [%rd24+10];
	shl.b32 	%r110, %r109, 16;
	or.b32  	%r111, %r110, %r108;
	ld.global.u8 	%rs11, [%rd24+11];
	mul.wide.u16 	%r112, %rs11, 256;
	or.b32  	%r113, %r111, %r112;
	ld.global.u8 	%r114, [%rd24+12];
	or.b32  	%r115, %r113, %r114;
	st.global.u32 	[%rd23+8], %r115;
	ld.global.u8 	%r116, [%rd24+13];
	shl.b32 	%r117, %r116, 24;
	ld.global.u8 	%r118, [%rd24+14];
	shl.b32 	%r119, %r118, 16;
	or.b32  	%r120, %r119, %r117;
	ld.global.u8 	%rs12, [%rd24+15];
	mul.wide.u16 	%r121, %rs12, 256;
	or.b32  	%r122, %r120, %r121;
	ld.global.u8 	%r123, [%rd24+16];
	or.b32  	%r124, %r122, %r123;
	st.global.u32 	[%rd23+12], %r124;
	ld.global.u8 	%r125, [%rd24+17];
	shl.b32 	%r126, %r125, 24;
	ld.global.u8 	%r127, [%rd24+18];
	shl.b32 	%r128, %r127, 16;
	or.b32  	%r129, %r128, %r126;
	ld.global.u8 	%rs13, [%rd24+19];
	mul.wide.u16 	%r130, %rs13, 256;
	or.b32  	%r131, %r129, %r130;
	ld.global.u8 	%r132, [%rd24+20];
	or.b32  	%r133, %r131, %r132;
	st.global.u32 	[%rd23+16], %r133;
	ld.global.u8 	%r134, [%rd24+21];
	shl.b32 	%r135, %r134, 24;
	ld.global.u8 	%r136, [%rd24+22];
	shl.b32 	%r137, %r136, 16;
	or.b32  	%r138, %r137, %r135;
	ld.global.u8 	%rs14, [%rd24+23];
	mul.wide.u16 	%r139, %rs14, 256;
	or.b32  	%r140, %r138, %r139;
	ld.global.u8 	%r141, [%rd24+24];
	or.b32  	%r142, %r140, %r141;
	st.global.u32 	[%rd23+20], %r142;
	ld.global.u8 	%r143, [%rd24+25];
	shl.b32 	%r144, %r143, 24;
	ld.global.u8 	%r145, [%rd24+26];
	shl.b32 	%r146, %r145, 16;
	or.b32  	%r147, %r146, %r144;
	ld.global.u8 	%rs15, [%rd24+27];
	mul.wide.u16 	%r148, %rs15, 256;
	or.b32  	%r149, %r147, %r148;
	ld.global.u8 	%r150, [%rd24+28];
	or.b32  	%r151, %r149, %r150;
	st.global.u32 	[%rd23+24], %r151;
	ld.global.u8 	%r152, [%rd24+29];
	shl.b32 	%r153, %r152, 24;
	ld.global.u8 	%r154, [%rd24+30];
	shl.b32 	%r155, %r154, 16;
	or.b32  	%r156, %r155, %r153;
	ld.global.u8 	%rs16, [%rd24+31];
	mul.wide.u16 	%r157, %rs16, 256;
	or.b32  	%r158, %r156, %r157;
	ld.global.u8 	%r159, [%rd24+32];
	or.b32  	%r160, %r158, %r159;
	st.global.u32 	[%rd23+28], %r160;
	add.s64 	%rd25, %rd25, -1;
	add.s64 	%rd24, %rd24, 64;
	add.s64 	%rd23, %rd23, 64;
	setp.ne.s64 	%p5, %rd25, 0;
	@%p5 bra 	$L__BB1_2;
$L__BB1_3:
	ret;

}
	// .globl	_Z9extendingPjS_mmm
.visible .entry _Z9extendingPjS_mmm(
	.param .u64 .ptr .align 1 _Z9extendingPjS_mmm_param_0,
	.param .u64 .ptr .align 1 _Z9extendingPjS_mmm_param_1,
	.param .u64 _Z9extendingPjS_mmm_param_2,
	.param .u64 _Z9extendingPjS_mmm_param_3,
	.param .u64 _Z9extendingPjS_mmm_param_4
)
{
	.reg .pred 	%p<7>;
	.reg .b32 	%r<96>;
	.reg .b64 	%rd<31>;

	ld.param.u64 	%rd12, [_Z9extendingPjS_mmm_param_0];
	ld.param.u64 	%rd13, [_Z9extendingPjS_mmm_param_1];
	ld.param.u64 	%rd15, [_Z9extendingPjS_mmm_param_2];
	ld.param.u64 	%rd14, [_Z9extendingPjS_mmm_param_3];
	ld.param.u64 	%rd16, [_Z9extendingPjS_mmm_param_4];
	mov.u32 	%r1, %nctaid.x;
	mov.u32 	%r2, %nctaid.y;
	mov.u32 	%r3, %ctaid.z;
	mov.u32 	%r4, %ctaid.y;
	mov.u32 	%r5, %ctaid.x;
	mad.lo.s32 	%r6, %r3, %r2, %r4;
	mad.lo.s32 	%r7, %r6, %r1, %r5;
	mov.u32 	%r8, %ntid.x;
	mov.u32 	%r9, %ntid.y;
	mov.u32 	%r10, %ntid.z;
	mov.u32 	%r11, %tid.z;
	mov.u32 	%r12, %tid.y;
	mov.u32 	%r13, %tid.x;
	mad.lo.s32 	%r14, %r7, %r10, %r11;
	mad.lo.s32 	%r15, %r14, %r9, %r12;
	mad.lo.s32 	%r16, %r15, %r8, %r13;
	cvt.u64.u32 	%rd1, %r16;
	add.s64 	%rd17, %rd15, -1;
	setp.eq.s64 	%p1, %rd17, %rd1;
	selp.b64 	%rd2, %rd16, %rd14, %p1;
	setp.le.u64 	%p2, %rd15, %rd1;
	setp.eq.s64 	%p3, %rd2, 0;
	or.pred  	%p4, %p2, %p3;
	@%p4 bra 	$L__BB2_5;
	mul.lo.s64 	%rd19, %rd14, %rd1;
	shl.b64 	%rd3, %rd19, 6;
	shl.b64 	%rd4, %rd19, 4;
	cvta.to.global.u64 	%rd5, %rd12;
	cvta.to.global.u64 	%rd6, %rd13;
	mov.b64 	%rd29, 0;
$L__BB2_2:
	shl.b64 	%rd21, %rd29, 4;
	add.s64 	%rd22, %rd21, %rd4;
	shl.b64 	%rd23, %rd22, 2;
	add.s64 	%rd24, %rd5, %rd23;
	ld.global.u32 	%r17, [%rd24];
	shl.b64 	%rd25, %rd29, 6;
	add.s64 	%rd26, %rd25, %rd3;
	shl.b64 	%rd27, %rd26, 2;
	add.s64 	%rd8, %rd6, %rd27;
	st.global.u32 	[%rd8], %r17;
	ld.global.u32 	%r18, [%rd24+4];
	st.global.u32 	[%rd8+4], %r18;
	ld.global.u32 	%r19, [%rd24+8];
	st.global.u32 	[%rd8+8], %r19;
	ld.global.u32 	%r20, [%rd24+12];
	st.global.u32 	[%rd8+12], %r20;
	ld.global.u32 	%r21, [%rd24+16];
	st.global.u32 	[%rd8+16], %r21;
	ld.global.u32 	%r22, [%rd24+20];
	st.global.u32 	[%rd8+20], %r22;
	ld.global.u32 	%r23, [%rd24+24];
	st.global.u32 	[%rd8+24], %r23;
	ld.global.u32 	%r24, [%rd24+28];
	st.global.u32 	[%rd8+28], %r24;
	ld.global.u32 	%r25, [%rd24+32];
	st.global.u32 	[%rd8+32], %r25;
	ld.global.u32 	%r26, [%rd24+36];
	st.global.u32 	[%rd8+36], %r26;
	ld.global.u32 	%r27, [%rd24+40];
	st.global.u32 	[%rd8+40], %r27;
	ld.global.u32 	%r28, [%rd24+44];
	st.global.u32 	[%rd8+44], %r28;
	ld.global.u32 	%r29, [%rd24+48];
	st.global.u32 	[%rd8+48], %r29;
	ld.global.u32 	%r30, [%rd24+52];
	st.global.u32 	[%rd8+52], %r30;
	ld.global.u32 	%r31, [%rd24+56];
	st.global.u32 	[%rd8+56], %r31;
	ld.global.u32 	%r32, [%rd24+60];
	st.global.u32 	[%rd8+60], %r32;
	mov.b64 	%rd30, 40;
$L__BB2_3:
	add.s64 	%rd28, %rd8, %rd30;
	ld.global.u32 	%r33, [%rd28+16];
	shf.l.wrap.b32 	%r34, %r33, %r33, 15;
	shf.l.wrap.b32 	%r35, %r33, %r33, 13;
	xor.b32  	%r36, %r34, %r35;
	shr.u32 	%r37, %r33, 10;
	xor.b32  	%r38, %r36, %r37;
	ld.global.u32 	%r39, [%rd28+-4];
	add.s32 	%r40, %r38, %r39;
	ld.global.u32 	%r41, [%rd28+-36];
	shf.l.wrap.b32 	%r42, %r41, %r41, 25;
	shf.l.wrap.b32 	%r43, %r41, %r41, 14;
	xor.b32  	%r44, %r42, %r43;
	shr.u32 	%r45, %r41, 3;
	xor.b32  	%r46, %r44, %r45;
	ld.global.u32 	%r47, [%rd28+-40];
	add.s32 	%r48, %r40, %r47;
	add.s32 	%r49, %r48, %r46;
	st.global.u32 	[%rd28+24], %r49;
	ld.global.u32 	%r50, [%rd28+20];
	shf.l.wrap.b32 	%r51, %r50, %r50, 15;
	shf.l.wrap.b32 	%r52, %r50, %r50, 13;
	xor.b32  	%r53, %r51, %r52;
	shr.u32 	%r54, %r50, 10;
	xor.b32  	%r55, %r53, %r54;
	ld.global.u32 	%r56, [%rd28];
	add.s32 	%r57, %r55, %r56;
	ld.global.u32 	%r58, [%rd28+-32];
	shf.l.wrap.b32 	%r59, %r58, %r58, 25;
	shf.l.wrap.b32 	%r60, %r58, %r58, 14;
	xor.b32  	%r61, %r59, %r60;
	shr.u32 	%r62, %r58, 3;
	xor.b32  	%r63, %r61, %r62;
	add.s32 	%r64, %r57, %r41;
	add.s32 	%r65, %r64, %r63;
	st.global.u32 	[%rd28+28], %r65;
	shf.l.wrap.b32 	%r66, %r49, %r49, 15;
	shf.l.wrap.b32 	%r67, %r49, %r49, 13;
	xor.b32  	%r68, %r66, %r67;
	shr.u32 	%r69, %r49, 10;
	xor.b32  	%r70, %r68, %r69;
	ld.global.u32 	%r71, [%rd28+4];
	add.s32 	%r72, %r70, %r71;
	ld.global.u32 	%r73, [%rd28+-28];
	shf.l.wrap.b32 	%r74, %r73, %r73, 25;
	shf.l.wrap.b32 	%r75, %r73, %r73, 14;
	xor.b32  	%r76, %r74, %r75;
	shr.u32 	%r77, %r73, 3;
	xor.b32  	%r78, %r76, %r77;
	add.s32 	%r79, %r72, %r58;
	add.s32 	%r80, %r79, %r78;
	st.global.u32 	[%rd28+32], %r80;
	shf.l.wrap.b32 	%r81, %r65, %r65, 15;
	shf.l.wrap.b32 	%r82, %r65, %r65, 13;
	xor.b32  	%r83, %r81, %r82;
	shr.u32 	%r84, %r65, 10;
	xor.b32  	%r85, %r83, %r84;
	ld.global.u32 	%r86, [%rd28+8];
	add.s32 	%r87, %r85, %r86;
	ld.global.u32 	%r88, [%rd28+-24];
	shf.l.wrap.b32 	%r89, %r88, %r88, 25;
	shf.l.wrap.b32 	%r90, %r88, %r88, 14;
	xor.b32  	%r91, %r89, %r90;
	shr.u32 	%r92, %r88, 3;
	xor.b32  	%r93, %r91, %r92;
	add.s32 	%r94, %r87, %r73;
	add.s32 	%r95, %r94, %r93;
	st.global.u32 	[%rd28+36], %r95;
	add.s64 	%rd30, %rd30, 16;
	setp.ne.s64 	%p5, %rd30, 232;
	@%p5 bra 	$L__BB2_3;
	add.s64 	%rd29, %rd29, 1;
	setp.ne.s64 	%p6, %rd29, %rd2;
	@%p6 bra 	$L__BB2_2;
$L__BB2_5:
	ret;

}
	// .globl	_Z17updatingHashValuePKjPjmmmmmmbm
.visible .entry _Z17updatingHashValuePKjPjmmmmmmbm(
	.param .u64 .ptr .align 1 _Z17updatingHashValuePKjPjmmmmmmbm_param_0,
	.param .u64 .ptr .align 1 _Z17updatingHashValuePKjPjmmmmmmbm_param_1,
	.param .u64 _Z17updatingHashValuePKjPjmmmmmmbm_param_2,
	.param .u64 _Z17updatingHashValuePKjPjmmmmmmbm_param_3,
	.param .u64 _Z17updatingHashValuePKjPjmmmmmmbm_param_4,
	.param .u64 _Z17updatingHashValuePKjPjmmmmmmbm_param_5,
	.param .u64 _Z17updatingHashValuePKjPjmmmmmmbm_param_6,
	.param .u64 _Z17updatingHashValuePKjPjmmmmmmbm_param_7,
	.param .u8 _Z17updatingHashValuePKjPjmmmmmmbm_param_8,
	.param .u64 _Z17updatingHashValuePKjPjmmmmmmbm_param_9
)
{
	.local .align 16 .b8 	__local_depot3[256];
	.reg .b64 	%SP;
	.reg .b64 	%SPL;
	.reg .pred 	%p<13>;
	.reg .b16 	%rs<3>;
	.reg .b32 	%r<286>;
	.reg .b64 	%rd<42>;

	mov.u64 	%SPL, __local_depot3;
	ld.param.u64 	%rd18, [_Z17updatingHashValuePKjPjmmmmmmbm_param_1];
	ld.param.u64 	%rd19, [_Z17updatingHashValuePKjPjmmmmmmbm_param_2];
	ld.param.u64 	%rd20, [_Z17updatingHashValuePKjPjmmmmmmbm_param_3];
	ld.param.u64 	%rd21, [_Z17updatingHashValuePKjPjmmmmmmbm_param_4];
	ld.param.u64 	%rd22, [_Z17updatingHashValuePKjPjmmmmmmbm_param_5];
	ld.param.u64 	%rd16, [_Z17updatingHashValuePKjPjmmmmmmbm_param_6];
	ld.param.u64 	%rd17, [_Z17updatingHashValuePKjPjmmmmmmbm_param_9];
	cvta.to.global.u64 	%rd1, %rd18;
	add.u64 	%rd2, %SPL, 0;
	mov.u32 	%r53, %nctaid.x;
	mov.u32 	%r54, %nctaid.y;
	mov.u32 	%r55, %ctaid.z;
	mov.u32 	%r56, %ctaid.y;
	mov.u32 	%r57, %ctaid.x;
	mad.lo.s32 	%r58, %r55, %r54, %r56;
	mad.lo.s32 	%r59, %r58, %r53, %r57;
	mov.u32 	%r60, %ntid.x;
	mov.u32 	%r61, %ntid.y;
	mov.u32 	%r62, %ntid.z;
	mov.u32 	%r63, %tid.z;
	mov.u32 	%r64, %tid.y;
	mov.u32 	%r65, %tid.x;
	mad.lo.s32 	%r66, %r59, %r62, %r63;
	mad.lo.s32 	%r67, %r66, %r61, %r64;
	mad.lo.s32 	%r68, %r67, %r60, %r65;
	cvt.u64.u32 	%rd3, %r68;
	setp.ne.s64 	%p1, %rd20, 0;
	add.s64 	%rd4, %rd16, -1;
	setp.eq.s64 	%p2, %rd4, %rd3;
	and.pred  	%p3, %p1, %p2;
	selp.b64 	%rd24, %rd20, %rd19, %p3;
	selp.b64 	%rd25, %rd22, %rd21, %p3;
	add.s64 	%rd5, %rd21, %rd19;
	mul.wide.u32 	%rd26, %r68, 8;
	add.s64 	%rd6, %rd24, %rd25;
	setp.le.u64 	%p4, %rd16, %rd3;
	add.s64 	%rd27, %rd26, %rd17;
	shl.b64 	%rd28, %rd27, 2;
	add.s64 	%rd7, %rd1, %rd28;
	@%p4 bra 	$L__BB3_2;
	mov.b32 	%r69, 1779033703;
	st.global.u32 	[%rd7], %r69;
	mov.b32 	%r70, -1150833019;
	st.global.u32 	[%rd7+4], %r70;
	mov.b32 	%r71, 1013904242;
	st.global.u32 	[%rd7+8], %r71;
	mov.b32 	%r72, -1521486534;
	st.global.u32 	[%rd7+12], %r72;
	mov.b32 	%r73, 1359893119;
	st.global.u32 	[%rd7+16], %r73;
	mov.b32 	%r74, -1694144372;
	st.global.u32 	[%rd7+20], %r74;
	mov.b32 	%r75, 528734635;
	st.global.u32 	[%rd7+24], %r75;
	mov.b32 	%r76, 1541459225;
	st.global.u32 	[%rd7+28], %r76;
$L__BB3_2:
	setp.le.u64 	%p5, %rd16, %rd3;
	mov.b32 	%r77, -373957723;
	mov.b32 	%r78, -1245643825;
	mov.b32 	%r79, 1899447441;
	mov.b32 	%r80, 1116352408;
	st.local.v4.u32 	[%rd2], {%r80, %r79, %r78, %r77};
	mov.b32 	%r81, -1424204075;
	mov.b32 	%r82, -1841331548;
	mov.b32 	%r83, 1508970993;
	mov.b32 	%r84, 961987163;
	st.local.v4.u32 	[%rd2+16], {%r84, %r83, %r82, %r81};
	mov.b32 	%r85, 1426881987;
	mov.b32 	%r86, 607225278;
	mov.b32 	%r87, 310598401;
	mov.b32 	%r88, -670586216;
	st.local.v4.u32 	[%rd2+32], {%r88, %r87, %r86, %r85};
	mov.b32 	%r89, -1046744716;
	mov.b32 	%r90, -1680079193;
	mov.b32 	%r91, -2132889090;
	mov.b32 	%r92, 1925078388;
	st.local.v4.u32 	[%rd2+48], {%r92, %r91, %r90, %r89};
	mov.b32 	%r93, 604807628;
	mov.b32 	%r94, 264347078;
	mov.b32 	%r95, -272742522;
	mov.b32 	%r96, -459576895;
	st.local.v4.u32 	[%rd2+64], {%r96, %r95, %r94, %r93};
	mov.b32 	%r97, 1996064986;
	mov.b32 	%r98, 1555081692;
	mov.b32 	%r99, 1249150122;
	mov.b32 	%r100, 770255983;
	st.local.v4.u32 	[%rd2+80], {%r100, %r99, %r98, %r97};
	mov.b32 	%r101, -1084653625;
	mov.b32 	%r102, -1341970488;
	mov.b32 	%r103, -1473132947;
	mov.b32 	%r104, -1740746414;
	st.local.v4.u32 	[%rd2+96], {%r104, %r103, %r102, %r101};
	mov.b32 	%r105, 338241895;
	mov.b32 	%r106, 113926993;
	mov.b32 	%r107, -710438585;
	mov.b32 	%r108, -958395405;
	st.local.v4.u32 	[%rd2+112], {%r108, %r107, %r106, %r105};
	mov.b32 	%r109, 1396182291;
	mov.b32 	%r110, 1294757372;
	mov.b32 	%r111, 773529912;
	mov.b32 	%r112, 666307205;
	st.local.v4.u32 	[%rd2+128], {%r112, %r111, %r110, %r109};
	mov.b32 	%r113, -1838011259;
	mov.b32 	%r114, -2117940946;
	mov.b32 	%r115, 1986661051;
	mov.b32 	%r116, 1695183700;
	st.local.v4.u32 	[%rd2+144], {%r116, %r115, %r114, %r113};
	mov.b32 	%r117, -949202525;
	mov.b32 	%r118, -1035236496;
	mov.b32 	%r119, -1474664885;
	mov.b32 	%r120, -1564481375;
	st.local.v4.u32 	[%rd2+160], {%r120, %r119, %r118, %r117};
	mov.b32 	%r121, 275423344;
	mov.b32 	%r122, -200395387;
	mov.b32 	%r123, -694614492;
	mov.b32 	%r124, -778901479;
	st.local.v4.u32 	[%rd2+176], {%r124, %r123, %r122, %r121};
	mov.b32 	%r125, 883997877;
	mov.b32 	%r126, 659060556;
	mov.b32 	%r127, 506948616;
	mov.b32 	%r128, 430227734;
	st.local.v4.u32 	[%rd2+192], {%r128, %r127, %r126, %r125};
	mov.b32 	%r129, 1747873779;
	mov.b32 	%r130, 1537002063;
	mov.b32 	%r131, 1322822218;
	mov.b32 	%r132, 958139571;
	st.local.v4.u32 	[%rd2+208], {%r132, %r131, %r130, %r129};
	mov.b32 	%r133, -1933114872;
	mov.b32 	%r134, -2067236844;
	mov.b32 	%r135, 2024104815;
	mov.b32 	%r136, 1955562222;
	st.local.v4.u32 	[%rd2+224], {%r136, %r135, %r134, %r133};
	mov.b32 	%r137, -965641998;
	mov.b32 	%r138, -1090935817;
	mov.b32 	%r139, -1538233109;
	mov.b32 	%r140, -1866530822;
	st.local.v4.u32 	[%rd2+240], {%r140, %r139, %r138, %r137};
	setp.lt.u64 	%p6, %rd6, 64;
	or.pred  	%p7, %p5, %p6;
	@%p7 bra 	$L__BB3_7;
	ld.global.u32 	%r267, [%rd7];
	ld.global.u32 	%r266, [%rd7+4];
	ld.global.u32 	%r265, [%rd7+8];
	ld.global.u32 	%r264, [%rd7+12];
	ld.global.u32 	%r263, [%rd7+16];
	ld.global.u32 	%r262, [%rd7+20];
	ld.global.u32 	%r261, [%rd7+24];
	ld.global.u32 	%r260, [%rd7+28];
	shr.u64 	%rd8, %rd6, 6;
	mul.lo.s64 	%rd9, %rd5, %rd3;
	mov.b32 	%r285, 1779033703;
	mov.b32 	%r284, -1150833019;
	mov.b32 	%r283, 1013904242;
	mov.b32 	%r282, -1521486534;
	mov.b32 	%r281, 1359893119;
	mov.b32 	%r280, -1694144372;
	mov.b32 	%r279, 528734635;
	mov.b32 	%r278, 1541459225;
	mov.b32 	%r268, 0;
$L__BB3_4:
	ld.param.u64 	%rd39, [_Z17updatingHashValuePKjPjmmmmmmbm_param_0];
	shl.b32 	%r151, %r268, 6;
	cvt.u64.u32 	%rd29, %r151;
	add.s64 	%rd30, %rd9, %rd29;
	shl.b64 	%rd31, %rd30, 2;
	cvta.to.global.u64 	%rd32, %rd39;
	add.s64 	%rd33, %rd32, %rd31;
	add.s64 	%rd40, %rd33, 8;
	mov.b32 	%r277, 0;
	mov.u64 	%rd41, %rd2;
$L__BB3_5:
	shf.l.wrap.b32 	%r152, %r281, %r281, 26;
	shf.l.wrap.b32 	%r153, %r281, %r281, 21;
	xor.b32  	%r154, %r152, %r153;
	shf.l.wrap.b32 	%r155, %r281, %r281, 7;
	xor.b32  	%r156, %r154, %r155;
	add.s32 	%r157, %r278, %r156;
	and.b32  	%r158, %r280, %r281;
	not.b32 	%r159, %r281;
	and.b32  	%r160, %r279, %r159;
	or.b32  	%r161, %r160, %r158;
	add.s32 	%r162, %r157, %r161;
	ld.local.v4.u32 	{%r163, %r164, %r165, %r166}, [%rd41];
	add.s32 	%r167, %r162, %r163;
	ld.global.u32 	%r168, [%rd40+-8];
	add.s32 	%r169, %r167, %r168;
	shf.l.wrap.b32 	%r170, %r285, %r285, 30;
	shf.l.wrap.b32 	%r171, %r285, %r285, 19;
	xor.b32  	%r172, %r170, %r171;
	shf.l.wrap.b32 	%r173, %r285, %r285, 10;
	xor.b32  	%r174, %r172, %r173;
	xor.b32  	%r175, %r283, %r284;
	and.b32  	%r176, %r175, %r285;
	and.b32  	%r177, %r283, %r284;
	xor.b32  	%r178, %r176, %r177;
	add.s32 	%r179, %r178, %r174;
	add.s32 	%r278, %r169, %r282;
	add.s32 	%r282, %r179, %r169;
	shf.l.wrap.b32 	%r180, %r278, %r278, 26;
	shf.l.wrap.b32 	%r181, %r278, %r278, 21;
	xor.b32  	%r182, %r180, %r181;
	shf.l.wrap.b32 	%r183, %r278, %r278, 7;
	xor.b32  	%r184, %r182, %r183;
	add.s32 	%r185, %r279, %r184;
	and.b32  	%r186, %r281, %r278;
	not.b32 	%r187, %r278;
	and.b32  	%r188, %r280, %r187;
	or.b32  	%r189, %r188, %r186;
	add.s32 	%r190, %r185, %r189;
	add.s32 	%r191, %r190, %r164;
	ld.global.u32 	%r192, [%rd40+-4];
	add.s32 	%r193, %r191, %r192;
	shf.l.wrap.b32 	%r194, %r282, %r282, 30;
	shf.l.wrap.b32 	%r195, %r282, %r282, 19;
	xor.b32  	%r196, %r194, %r195;
	shf.l.wrap.b32 	%r197, %r282, %r282, 10;
	xor.b32  	%r198, %r196, %r197;
	xor.b32  	%r199, %r284, %r285;
	and.b32  	%r200, %r199, %r282;
	and.b32  	%r201, %r284, %r285;
	xor.b32  	%r202, %r200, %r201;
	add.s32 	%r203, %r202, %r198;
	add.s32 	%r279, %r193, %r283;
	add.s32 	%r283, %r203, %r193;
	shf.l.wrap.b32 	%r204, %r279, %r279, 26;
	shf.l.wrap.b32 	%r205, %r279, %r279, 21;
	xor.b32  	%r206, %r204, %r205;
	shf.l.wrap.b32 	%r207, %r279, %r279, 7;
	xor.b32  	%r208, %r206, %r207;
	add.s32 	%r209, %r280, %r208;
	and.b32  	%r210, %r278, %r279;
	not.b32 	%r211, %r279;
	and.b32  	%r212, %r281, %r211;
	or.b32  	%r213, %r212, %r210;
	add.s32 	%r214, %r209, %r213;
	add.s32 	%r215, %r214, %r165;
	ld.global.u32 	%r216, [%rd40];
	add.s32 	%r217, %r215, %r216;
	shf.l.wrap.b32 	%r218, %r283, %r283, 30;
	shf.l.wrap.b32 	%r219, %r283, %r283, 19;
	xor.b32  	%r220, %r218, %r219;
	shf.l.wrap.b32 	%r221, %r283, %r283, 10;
	xor.b32  	%r222, %r220, %r221;
	xor.b32  	%r223, %r285, %r282;
	and.b32  	%r224, %r223, %r283;
	and.b32  	%r225, %r285, %r282;
	xor.b32  	%r226, %r224, %r225;
	add.s32 	%r227, %r226, %r222;
	add.s32 	%r280, %r217, %r284;
	add.s32 	%r284, %r227, %r217;
	shf.l.wrap.b32 	%r228, %r280, %r280, 26;
	shf.l.wrap.b32 	%r229, %r280, %r280, 21;
	xor.b32  	%r230, %r228, %r229;
	shf.l.wrap.b32 	%r231, %r280, %r280, 7;
	xor.b32  	%r232, %r230, %r231;
	add.s32 	%r233, %r281, %r232;
	and.b32  	%r234, %r279, %r280;
	not.b32 	%r235, %r280;
	and.b32  	%r236, %r278, %r235;
	or.b32  	%r237, %r236, %r234;
	add.s32 	%r238, %r233, %r237;
	add.s32 	%r239, %r238, %r166;
	ld.global.u32 	%r240, [%rd40+4];
	add.s32 	%r241, %r239, %r240;
	shf.l.wrap.b32 	%r242, %r284, %r284, 30;
	shf.l.wrap.b32 	%r243, %r284, %r284, 19;
	xor.b32  	%r244, %r242, %r243;
	shf.l.wrap.b32 	%r245, %r284, %r284, 10;
	xor.b32  	%r246, %r244, %r245;
	xor.b32  	%r247, %r282, %r283;
	and.b32  	%r248, %r247, %r284;
	and.b32  	%r249, %r282, %r283;
	xor.b32  	%r250, %r248, %r249;
	add.s32 	%r251, %r250, %r246;
	add.s32 	%r281, %r241, %r285;
	add.s32 	%r285, %r251, %r241;
	add.s32 	%r277, %r277, 4;
	add.s64 	%rd41, %rd41, 16;
	add.s64 	%rd40, %rd40, 16;
	setp.ne.s32 	%p8, %r277, 64;
	@%p8 bra 	$L__BB3_5;
	add.s32 	%r267, %r267, %r285;
	st.global.u32 	[%rd7], %r267;
	add.s32 	%r266, %r266, %r284;
	st.global.u32 	[%rd7+4], %r266;
	add.s32 	%r265, %r265, %r283;
	st.global.u32 	[%rd7+8], %r265;
	add.s32 	%r264, %r264, %r282;
	st.global.u32 	[%rd7+12], %r264;
	add.s32 	%r263, %r263, %r281;
	st.global.u32 	[%rd7+16], %r263;
	add.s32 	%r262, %r262, %r280;
	st.global.u32 	[%rd7+20], %r262;
	add.s32 	%r261, %r261, %r279;
	st.global.u32 	[%rd7+24], %r261;
	add.s32 	%r260, %r260, %r278;
	st.global.u32 	[%rd7+28], %r260;
	add.s32 	%r268, %r268, 1;
	cvt.u64.u32 	%rd34, %r268;
	setp.gt.u64 	%p9, %rd8, %rd34;
	mov.u32 	%r278, %r260;
	mov.u32 	%r279, %r261;
	mov.u32 	%r280, %r262;
	mov.u32 	%r281, %r263;
	mov.u32 	%r282, %r264;
	mov.u32 	%r283, %r265;
	mov.u32 	%r284, %r266;
	mov.u32 	%r285, %r267;
	@%p9 bra 	$L__BB3_4;
$L__BB3_7:
	ld.param.s8 	%rs2, [_Z17updatingHashValuePKjPjmmmmmmbm_param_8];
	setp.ne.s64 	%p10, %rd4, %rd3;
	setp.eq.s16 	%p11, %rs2, 0;
	or.pred  	%p12, %p11, %p10;
	@%p12 bra 	$L__BB3_9;
	shl.b64 	%rd35, %rd16, 3;
	add.s64 	%rd36, %rd35, %rd17;
	shl.b64 	%rd37, %rd36, 2;
	add.s64 	%rd38, %rd1, %rd37;
	ld.global.u32 	%r252, [%rd38+-32];
	st.global.u32 	[%rd38], %r252;
	ld.global.u32 	%r253, [%rd38+-28];
	st.global.u32 	[%rd38+4], %r253;
	ld.global.u32 	%r254, [%rd38+-24];
	st.global.u32 	[%rd38+8], %r254;
	ld.global.u32 	%r255, [%rd38+-20];
	st.global.u32 	[%rd38+12], %r255;
	ld.global.u32 	%r256, [%rd38+-16];
	st.global.u32 	[%rd38+16], %r256;
	ld.global.u32 	%r257, [%rd38+-12];
	st.global.u32 	[%rd38+20], %r257;
	ld.global.u32 	%r258, [%rd38+-8];
	st.global.u32 	[%rd38+24], %r258;
	ld.global.u32 	%r259, [%rd38+-4];
	st.global.u32 	[%rd38+28], %r259;
$L__BB3_9:
	ret;

}
	// .globl	_Z12lend_to_bendPjmm
.visible .entry _Z12lend_to_bendPjmm(
	.param .u64 .ptr .align 1 _Z12lend_to_bendPjmm_param_0,
	.param .u64 _Z12lend_to_bendPjmm_param_1,
	.param .u64 _Z12lend_to_bendPjmm_param_2
)
{
	.reg .pred 	%p<2>;
	.reg .b32 	%r<19>;
	.reg .b64 	%rd<7>;

	ld.param.u64 	%rd2, [_Z12lend_to_bendPjmm_param_0];
	ld.param.u64 	%rd3, [_Z12lend_to_bendPjmm_param_1];
	mov.u32 	%r1, %nctaid.x;
	mov.u32 	%r2, %nctaid.y;
	mov.u32 	%r3, %ctaid.z;
	mov.u32 	%r4, %ctaid.y;
	mov.u32 	%r5, %ctaid.x;
	mad.lo.s32 	%r6, %r3, %r2, %r4;
	mad.lo.s32 	%r7, %r6, %r1, %r5;
	mov.u32 	%r8, %ntid.x;
	mov.u32 	%r9, %ntid.y;
	mov.u32 	%r10, %ntid.z;
	mov.u32 	%r11, %tid.z;
	mov.u32 	%r12, %tid.y;
	mov.u32 	%r13, %tid.x;
	mad.lo.s32 	%r14, %r7, %r10, %r11;
	mad.lo.s32 	%r15, %r14, %r9, %r12;
	mad.lo.s32 	%r16, %r15, %r8, %r13;
	cvt.u64.u32 	%rd1, %r16;
	setp.le.u64 	%p1, %rd3, %rd1;
	@%p1 bra 	$L__BB4_2;
	cvta.to.global.u64 	%rd4, %rd2;
	shl.b64 	%rd5, %rd1, 2;
	add.s64 	%rd6, %rd4, %rd5;
	ld.global.u32 	%r17, [%rd6];
	prmt.b32 	%r18, %r17, 0, 291;
	st.global.u32 	[%rd6], %r18;
$L__BB4_2:
	ret;

}


// ===== COMPILED SASS (sm_100) =====

	.target	sm_100

	.elftype	@"ET_EXEC"


//--------------------- .note.nv.tkinfo           --------------------------
	.section	.note.nv.tkinfo,"",@"SHT_NOTE"
	.sectionflags	@"SHF_NOTE_NV_TKINFO"
	.tkinfo
        /*0018*/ 	.word	0x00000002
        /*0030*/ 	.string	""
        /*0030*/ 	.string	"ptxas"
        /*0030*/ 	.string	"Cuda compilation tools, release 13.0, V13.0.88"
        /*0030*/ 	.string	"Build cuda_13.0.r13.0/compiler.36424714_0"
        /*0030*/ 	.string	"-arch sm_100 -m 64 "



//--------------------- .note.nv.cuinfo           --------------------------
	.section	.note.nv.cuinfo,"",@"SHT_NOTE"
	.sectionflags	@"SHF_NOTE_NV_CUINFO"
        /*0018*/ 	.short	0x0002
        /*001a*/ 	.short	0x0064
        /*001c*/ 	.short	0x0082
	.zero		2


//--------------------- .nv.info                  --------------------------
	.section	.nv.info,"",@"SHT_CUDA_INFO"
	.align	4


	//----- nvinfo : EIATTR_REGCOUNT
	.align		4
        /*0000*/ 	.byte	0x04, 0x2f
        /*0002*/ 	.short	(.L_1 - .L_0)
	.align		4
.L_0:
        /*0004*/ 	.word	index@(_Z11paddingCharPhS_mmmmm)
        /*0008*/ 	.word	0x00000018


	//----- nvinfo : EIATTR_FRAME_SIZE
	.align		4
.L_1:
        /*000c*/ 	.byte	0x04, 0x11
        /*000e*/ 	.short	(.L_3 - .L_2)
	.align		4
.L_2:
        /*0010*/ 	.word	index@(_Z11paddingCharPhS_mmmmm)
        /*0014*/ 	.word	0x00000000


	//----- nvinfo : EIATTR_REGCOUNT
	.align		4
.L_3:
        /*0018*/ 	.byte	0x04, 0x2f
        /*001a*/ 	.short	(.L_5 - .L_4)
	.align		4
.L_4:
        /*001c*/ 	.word	index@(_Z25unsignedCharToUnsignedIntPKhPjmmm)
        /*0020*/ 	.word	0x0000000e


	//----- nvinfo : EIATTR_FRAME_SIZE
	.align		4
.L_5:
        /*0024*/ 	.byte	0x04, 0x11
        /*0026*/ 	.short	(.L_7 - .L_6)
	.align		4
.L_6:
        /*0028*/ 	.word	index@(_Z25unsignedCharToUnsignedIntPKhPjmmm)
        /*002c*/ 	.word	0x00000000


	//----- nvinfo : EIATTR_REGCOUNT
	.align		4
.L_7:
        /*0030*/ 	.byte	0x04, 0x2f
        /*0032*/ 	.short	(.L_9 - .L_8)
	.align		4
.L_8:
        /*0034*/ 	.word	index@(_Z9extendingPjS_mmm)
        /*0038*/ 	.word	0x0000001e


	//----- nvinfo : EIATTR_FRAME_SIZE
	.align		4
.L_9:
        /*003c*/ 	.byte	0x04, 0x11
        /*003e*/ 	.short	(.L_11 - .L_10)
	.align		4
.L_10:
        /*0040*/ 	.word	index@(_Z9extendingPjS_mmm)
        /*0044*/ 	.word	0x00000000


	//----- nvinfo : EIATTR_REGCOUNT
	.align		4
.L_11:
        /*0048*/ 	.byte	0x04, 0x2f
        /*004a*/ 	.short	(.L_13 - .L_12)
	.align		4
.L_12:
        /*004c*/ 	.word	index@(_Z17updatingHashValuePKjPjmmmmmmbm)
        /*0050*/ 	.word	0x0000002b


	//----- nvinfo : EIATTR_FRAME_SIZE
	.align		4
.L_13:
        /*0054*/ 	.byte	0x04, 0x11
        /*0056*/ 	.short	(.L_15 - .L_14)
	.align		4
.L_14:
        /*0058*/ 	.word	index@(_Z17updatingHashValuePKjPjmmmmmmbm)
        /*005c*/ 	.word	0x00000000


	//----- nvinfo : EIATTR_REGCOUNT
	.align		4
.L_15:
        /*0060*/ 	.byte	0x04, 0x2f
        /*0062*/ 	.short	(.L_17 - .L_16)
	.align		4
.L_16:
        /*0064*/ 	.word	index@(_Z12lend_to_bendPjmm)
        /*0068*/ 	.word	0x0000000a


	//----- nvinfo : EIATTR_FRAME_SIZE
	.align		4
.L_17:
        /*006c*/ 	.byte	0x04, 0x11
        /*006e*/ 	.short	(.L_19 - .L_18)
	.align		4
.L_18:
        /*0070*/ 	.word	index@(_Z12lend_to_bendPjmm)
        /*0074*/ 	.word	0x00000000


	//----- nvinfo : EIATTR_MIN_STACK_SIZE
	.align		4
.L_19:
        /*0078*/ 	.byte	0x04, 0x12
        /*007a*/ 	.short	(.L_21 - .L_20)
	.align		4
.L_20:
        /*007c*/ 	.word	index@(_Z12lend_to_bendPjmm)
        /*0080*/ 	.word	0x00000000


	//----- nvinfo : EIATTR_MIN_STACK_SIZE
	.align		4
.L_21:
        /*0084*/ 	.byte	0x04, 0x12
        /*0086*/ 	.short	(.L_23 - .L_22)
	.align		4
.L_22:
        /*0088*/ 	.word	index@(_Z17updatingHashValuePKjPjmmmmmmbm)
        /*008c*/ 	.word	0x00000000


	//----- nvinfo : EIATTR_MIN_STACK_SIZE
	.align		4
.L_23:
        /*0090*/ 	.byte	0x04, 0x12
        /*0092*/ 	.short	(.L_25 - .L_24)
	.align		4
.L_24:
        /*0094*/ 	.word	index@(_Z9extendingPjS_mmm)
        /*0098*/ 	.word	0x00000000


	//----- nvinfo : EIATTR_MIN_STACK_SIZE
	.align		4
.L_25:
        /*009c*/ 	.byte	0x04, 0x12
        /*009e*/ 	.short	(.L_27 - .L_26)
	.align		4
.L_26:
        /*00a0*/ 	.word	index@(_Z25unsignedCharToUnsignedIntPKhPjmmm)
        /*00a4*/ 	.word	0x00000000


	//----- nvinfo : EIATTR_MIN_STACK_SIZE
	.align		4
.L_27:
        /*00a8*/ 	.byte	0x04, 0x12
        /*00aa*/ 	.short	(.L_29 - .L_28)
	.align		4
.L_28:
        /*00ac*/ 	.word	index@(_Z11paddingCharPhS_mmmmm)
        /*00b0*/ 	.word	0x00000000
.L_29:


//--------------------- .nv.compat                --------------------------
	.section	.nv.compat,"",@"SHT_CUDA_COMPAT_INFO"
	.align	4
        /*0000*/ 	.byte	0x02, 0x09, 0x00, 0x00, 0x02, 0x02, 0x01, 0x00, 0x02, 0x05, 0x05, 0x00, 0x03, 0x07, 0x01, 0x01
        /*0010*/ 	.byte	0x02, 0x03, 0x00, 0x00, 0x02, 0x06, 0x01, 0x00, 0x04, 0x0b, 0x08, 0x00, 0x09, 0x00, 0x00, 0x00
        /*0020*/ 	.byte	0x00, 0x00, 0x00, 0x00


//--------------------- .nv.info._Z12lend_to_bendPjmm --------------------------
	.section	.nv.info._Z12lend_to_bendPjmm,"",@"SHT_CUDA_INFO"
	.sectionflags	@""
	.align	4


	//----- nvinfo : EIATTR_CUDA_API_VERSION
	.align		4
        /*0000*/ 	.byte	0x04, 0x37
        /*0002*/ 	.short	(.L_31 - .L_30)
.L_30:
        /*0004*/ 	.word	0x00000082


	//----- nvinfo : EIATTR_KPARAM_INFO
	.align		4
.L_31:
        /*0008*/ 	.byte	0x04, 0x17
        /*000a*/ 	.short	(.L_33 - .L_32)
.L_32:
        /*000c*/ 	.word	0x00000000
        /*0010*/ 	.short	0x0002
        /*0012*/ 	.short	0x0010
        /*0014*/ 	.byte	0x00, 0xf0, 0x21, 0x00


	//----- nvinfo : EIATTR_KPARAM_INFO
	.align		4
.L_33:
        /*0018*/ 	.byte	0x04, 0x17
        /*001a*/ 	.short	(.L_35 - .L_34)
.L_34:
        /*001c*/ 	.word	0x00000000
        /*0020*/ 	.short	0x0001
        /*0022*/ 	.short	0x0008
        /*0024*/ 	.byte	0x00, 0xf0, 0x21, 0x00


	//----- nvinfo : EIATTR_KPARAM_INFO
	.align		4
.L_35:
        /*0028*/ 	.byte	0x04, 0x17
        /*002a*/ 	.short	(.L_37 - .L_36)
.L_36:
        /*002c*/ 	.word	0x00000000
        /*0030*/ 	.short	0x0000
        /*0032*/ 	.short	0x0000
        /*0034*/ 	.byte	0x00, 0xf5, 0x21, 0x00


	//----- nvinfo : EIATTR_SPARSE_MMA_MASK
	.align		4
.L_37:
        /*0038*/ 	.byte	0x03, 0x50
        /*003a*/ 	.short	0x0000


	//----- nvinfo : EIATTR_MAXREG_COUNT
	.align		4
        /*003c*/ 	.byte	0x03, 0x1b
        /*003e*/ 	.short	0x00ff


	//----- nvinfo : EIATTR_MERCURY_ISA_VERSION
	.align		4
        /*0040*/ 	.byte	0x03, 0x5f
        /*0042*/ 	.short	0x0101


	//----- nvinfo : EIATTR_VRC_CTA_INIT_COUNT
	.align		4
        /*0044*/ 	.byte	0x02, 0x4a
	.zero		1
	.zero		1


	//----- nvinfo : EIATTR_EXIT_INSTR_OFFSETS
	.align		4
        /*0048*/ 	.byte	0x04, 0x1c
        /*004a*/ 	.short	(.L_39 - .L_38)


	//   ....[0]....
.L_38:
        /*004c*/ 	.word	0x00000140


	//   ....[1]....
        /*0050*/ 	.word	0x000001c0


	//----- nvinfo : EIATTR_CBANK_PARAM_SIZE
	.align		4
.L_39:
        /*0054*/ 	.byte	0x03, 0x19
        /*0056*/ 	.short	0x0018


	//----- nvinfo : EIATTR_PARAM_CBANK
	.align		4
        /*0058*/ 	.byte	0x04, 0x0a
        /*005a*/ 	.short	(.L_41 - .L_40)
	.align		4
.L_40:
        /*005c*/ 	.word	index@(.nv.constant0._Z12lend_to_bendPjmm)
        /*0060*/ 	.short	0x0380
        /*0062*/ 	.short	0x0018


	//----- nvinfo : EIATTR_SW_WAR
	.align		4
.L_41:
        /*0064*/ 	.byte	0x04, 0x36
        /*0066*/ 	.short	(.L_43 - .L_42)
.L_42:
        /*0068*/ 	.word	0x00000008
.L_43:


//--------------------- .nv.info._Z17updatingHashValuePKjPjmmmmmmbm --------------------------
	.section	.nv.info._Z17updatingHashValuePKjPjmmmmmmbm,"",@"SHT_CUDA_INFO"
	.sectionflags	@""
	.align	4


	//----- nvinfo : EIATTR_CUDA_API_VERSION
	.align		4
        /*0000*/ 	.byte	0x04, 0x37
        /*0002*/ 	.short	(.L_45 - .L_44)
.L_44:
        /*0004*/ 	.word	0x00000082


	//----- nvinfo : EIATTR_KPARAM_INFO
	.align		4
.L_45:
        /*0008*/ 	.byte	0x04, 0x17
        /*000a*/ 	.short	(.L_47 - .L_46)
.L_46:
        /*000c*/ 	.word	0x00000000
        /*0010*/ 	.short	0x0009
        /*0012*/ 	.short	0x0048
        /*0014*/ 	.byte	0x00, 0xf0, 0x21, 0x00


	//----- nvinfo : EIATTR_KPARAM_INFO
	.align		4
.L_47:
        /*0018*/ 	.byte	0x04, 0x17
        /*001a*/ 	.short	(.L_49 - .L_48)
.L_48:
        /*001c*/ 	.word	0x00000000
        /*0020*/ 	.short	0x0008
        /*0022*/ 	.short	0x0040
        /*0024*/ 	.byte	0x00, 0xf0, 0x05, 0x00


	//----- nvinfo : EIATTR_KPARAM_INFO
	.align		4
.L_49:
        /*0028*/ 	.byte	0x04, 0x17
        /*002a*/ 	.short	(.L_51 - .L_50)
.L_50:
        /*002c*/ 	.word	0x00000000
        /*0030*/ 	.short	0x0007
        /*0032*/ 	.short	0x0038
        /*0034*/ 	.byte	0x00, 0xf0, 0x21, 0x00


	//----- nvinfo : EIATTR_KPARAM_INFO
	.align		4
.L_51:
        /*0038*/ 	.byte	0x04, 0x17
        /*003a*/ 	.short	(.L_53 - .L_52)
.L_52:
        /*003c*/ 	.word	0x00000000
        /*0040*/ 	.short	0x0006
        /*0042*/ 	.short	0x0030
        /*0044*/ 	.byte	0x00, 0xf0, 0x21, 0x00


	//----- nvinfo : EIATTR_KPARAM_INFO
	.align		4
.L_53:
        /*0048*/ 	.byte	0x04, 0x17
        /*004a*/ 	.short	(.L_55 - .L_54)
.L_54:
        /*004c*/ 	.word	0x00000000
        /*0050*/ 	.short	0x0005
        /*0052*/ 	.short	0x0028
        /*0054*/ 	.byte	0x00, 0xf0, 0x21, 0x00


	//----- nvinfo : EIATTR_KPARAM_INFO
	.align		4
.L_55:
        /*0058*/ 	.byte	0x04, 0x17
        /*005a*/ 	.short	(.L_57 - .L_56)
.L_56:
        /*005c*/ 	.word	0x00000000
        /*0060*/ 	.short	0x0004
        /*0062*/ 	.short	0x0020
        /*0064*/ 	.byte	0x00, 0xf0, 0x21, 0x00


	//----- nvinfo : EIATTR_KPARAM_INFO
	.align		4
.L_57:
        /*0068*/ 	.byte	0x04, 0x17
        /*006a*/ 	.short	(.L_59 - .L_58)
.L_58:
        /*006c*/ 	.word	0x00000000
        /*0070*/ 	.short	0x0003
        /*0072*/ 	.short	0x0018
        /*0074*/ 	.byte	0x00, 0xf0, 0x21, 0x00


	//----- nvinfo : EIATTR_KPARAM_INFO
	.align		4
.L_59:
        /*0078*/ 	.byte	0x04, 0x17
        /*007a*/ 	.short	(.L_61 - .L_60)
.L_60:
        /*007c*/ 	.word	0x00000000
        /*0080*/ 	.short	0x0002
        /*0082*/ 	.short	0x0010
        /*0084*/ 	.byte	0x00, 0xf0, 0x21, 0x00


	//----- nvinfo : EIATTR_KPARAM_INFO
	.align		4
.L_61:
        /*0088*/ 	.byte	0x04, 0x17
        /*008a*/ 	.short	(.L_63 - .L_62)
.L_62:
        /*008c*/ 	.word	0x00000000
        /*0090*/ 	.short	0x0001
        /*0092*/ 	.short	0x0008
        /*0094*/ 	.byte	0x00, 0xf5, 0x21, 0x00


	//----- nvinfo : EIATTR_KPARAM_INFO
	.align		4
.L_63:
        /*0098*/ 	.byte	0x04, 0x17
        /*009a*/ 	.short	(.L_65 - .L_64)
.L_64:
        /*009c*/ 	.word	0x00000000
        /*00a0*/ 	.short	0x0000
        /*00a2*/ 	.short	0x0000
        /*00a4*/ 	.byte	0x00, 0xf5, 0x21, 0x00


	//----- nvinfo : EIATTR_SPARSE_MMA_MASK
	.align		4
.L_65:
        /*00a8*/ 	.byte	0x03, 0x50
        /*00aa*/ 	.short	0x0000


	//----- nvinfo : EIATTR_MAXREG_COUNT
	.align		4
        /*00ac*/ 	.byte	0x03, 0x1b
        /*00ae*/ 	.short	0x00ff


	//----- nvinfo : EIATTR_MERCURY_ISA_VERSION
	.align		4
        /*00b0*/ 	.byte	0x03, 0x5f
        /*00b2*/ 	.short	0x0101


	//----- nvinfo : EIATTR_VRC_CTA_INIT_COUNT
	.align		4
        /*00b4*/ 	.byte	0x02, 0x4a
	.zero		1
	.zero		1


	//----- nvinfo : EIATTR_EXIT_INSTR_OFFSETS
	.align		4
        /*00b8*/ 	.byte	0x04, 0x1c
        /*00ba*/ 	.short	(.L_67 - .L_66)


	//   ....[0]....
.L_66:
        /*00bc*/ 	.word	0x00001180


	//   ....[1]....
        /*00c0*/ 	.word	0x00001320


	//----- nvinfo : EIATTR_CRS_STACK_SIZE
	.align		4
.L_67:
        /*00c4*/ 	.byte	0x04, 0x1e
        /*00c6*/ 	.short	(.L_69 - .L_68)
.L_68:
        /*00c8*/ 	.word	0x00000000


	//----- nvinfo : EIATTR_CBANK_PARAM_SIZE
	.align		4
.L_69:
        /*00cc*/ 	.byte	0x03, 0x19
        /*00ce*/ 	.short	0x0050


	//----- nvinfo : EIATTR_PARAM_CBANK
	.align		4
        /*00d0*/ 	.byte	0x04, 0x0a
        /*00d2*/ 	.short	(.L_71 - .L_70)
	.align		4
.L_70:
        /*00d4*/ 	.word	index@(.nv.constant0._Z17updatingHashValuePKjPjmmmmmmbm)
        /*00d8*/ 	.short	0x0380
        /*00da*/ 	.short	0x0050


	//----- nvinfo : EIATTR_SW_WAR
	.align		4
.L_71:
        /*00dc*/ 	.byte	0x04, 0x36
        /*00de*/ 	.short	(.L_73 - .L_72)
.L_72:
        /*00e0*/ 	.word	0x00000008
.L_73:


//--------------------- .nv.info._Z9extendingPjS_mmm --------------------------
	.section	.nv.info._Z9extendingPjS_mmm,"",@"SHT_CUDA_INFO"
	.sectionflags	@""
	.align	4


	//----- nvinfo : EIATTR_CUDA_API_VERSION
	.align		4
        /*0000*/ 	.byte	0x04, 0x37
        /*0002*/ 	.short	(.L_75 - .L_74)
.L_74:
        /*0004*/ 	.word	0x00000082


	//----- nvinfo : EIATTR_KPARAM_INFO
	.align		4
.L_75:
        /*0008*/ 	.byte	0x04, 0x17
        /*000a*/ 	.short	(.L_77 - .L_76)
.L_76:
        /*000c*/ 	.word	0x00000000
        /*0010*/ 	.short	0x0004
        /*0012*/ 	.short	0x0020
        /*0014*/ 	.byte	0x00, 0xf0, 0x21, 0x00


	//----- nvinfo : EIATTR_KPARAM_INFO
	.align		4
.L_77:
        /*0018*/ 	.byte	0x04, 0x17
        /*001a*/ 	.short	(.L_79 - .L_78)
.L_78:
        /*001c*/ 	.word	0x00000000
        /*0020*/ 	.short	0x0003
        /*0022*/ 	.short	0x0018
        /*0024*/ 	.byte	0x00, 0xf0, 0x21, 0x00


	//----- nvinfo : EIATTR_KPARAM_INFO
	.align		4
.L_79:
        /*0028*/ 	.byte	0x04, 0x17
        /*002a*/ 	.short	(.L_81 - .L_80)
.L_80:
        /*002c*/ 	.word	0x00000000
        /*0030*/ 	.short	0x0002
        /*0032*/ 	.short	0x0010
        /*0034*/ 	.byte	0x00, 0xf0, 0x21, 0x00


	//----- nvinfo : EIATTR_KPARAM_INFO
	.align		4
.L_81:
        /*0038*/ 	.byte	0x04, 0x17
        /*003a*/ 	.short	(.L_83 - .L_82)
.L_82:
        /*003c*/ 	.word	0x00000000
        /*0040*/ 	.short	0x0001
        /*0042*/ 	.short	0x0008
        /*0044*/ 	.byte	0x00, 0xf5, 0x21, 0x00


	//----- nvinfo : EIATTR_KPARAM_INFO
	.align		4
.L_83:
        /*0048*/ 	.byte	0x04, 0x17
        /*004a*/ 	.short	(.L_85 - .L_84)
.L_84:
        /*004c*/ 	.word	0x00000000
        /*0050*/ 	.short	0x0000
        /*0052*/ 	.short	0x0000
        /*0054*/ 	.byte	0x00, 0xf5, 0x21, 0x00


	//----- nvinfo : EIATTR_SPARSE_MMA_MASK
	.align		4
.L_85:
        /*0058*/ 	.byte	0x03, 0x50
        /*005a*/ 	.short	0x0000


	//----- nvinfo : EIATTR_MAXREG_COUNT
	.align		4
        /*005c*/ 	.byte	0x03, 0x1b
        /*005e*/ 	.short	0x00ff


	//----- nvinfo : EIATTR_MERCURY_ISA_VERSION
	.align		4
        /*0060*/ 	.byte	0x03, 0x5f
        /*0062*/ 	.short	0x0101


	//----- nvinfo : EIATTR_VRC_CTA_INIT_COUNT
	.align		4
        /*0064*/ 	.byte	0x02, 0x4a
	.zero		1
	.zero		1


	//----- nvinfo : EIATTR_EXIT_INSTR_OFFSETS
	.align		4
        /*0068*/ 	.byte	0x04, 0x1c
        /*006a*/ 	.short	(.L_87 - .L_86)


	//   ....[0]....
.L_86:
        /*006c*/ 	.word	0x000001d0


	//   ....[1]....
        /*0070*/ 	.word	0x00000950


	//----- nvinfo : EIATTR_CRS_STACK_SIZE
	.align		4
.L_87:
        /*0074*/ 	.byte	0x04, 0x1e
        /*0076*/ 	.short	(.L_89 - .L_88)
.L_88:
        /*0078*/ 	.word	0x00000000


	//----- nvinfo : EIATTR_CBANK_PARAM_SIZE
	.align		4
.L_89:
        /*007c*/ 	.byte	0x03, 0x19
        /*007e*/ 	.short	0x0028


	//----- nvinfo : EIATTR_PARAM_CBANK
	.align		4
        /*0080*/ 	.byte	0x04, 0x0a
        /*0082*/ 	.short	(.L_91 - .L_90)
	.align		4
.L_90:
        /*0084*/ 	.word	index@(.nv.constant0._Z9extendingPjS_mmm)
        /*0088*/ 	.short	0x0380
        /*008a*/ 	.short	0x0028


	//----- nvinfo : EIATTR_SW_WAR
	.align		4
.L_91:
        /*008c*/ 	.byte	0x04, 0x36
        /*008e*/ 	.short	(.L_93 - .L_92)
.L_92:
        /*0090*/ 	.word	0x00000008
.L_93:


//--------------------- .nv.info._Z25unsignedCharToUnsignedIntPKhPjmmm --------------------------
	.section	.nv.info._Z25unsignedCharToUnsignedIntPKhPjmmm,"",@"SHT_CUDA_INFO"
	.sectionflags	@""
	.align	4


	//----- nvinfo : EIATTR_CUDA_API_VERSION
	.align		4
        /*0000*/ 	.byte	0x04, 0x37
        /*0002*/ 	.short	(.L_95 - .L_94)
.L_94:
        /*0004*/ 	.word	0x00000082


	//----- nvinfo : EIATTR_KPARAM_INFO
	.align		4
.L_95:
        /*0008*/ 	.byte	0x04, 0x17
        /*000a*/ 	.short	(.L_97 - .L_96)
.L_96:
        /*000c*/ 	.word	0x00000000
        /*0010*/ 	.short	0x0004
        /*0012*/ 	.short	0x0020
        /*0014*/ 	.byte	0x00, 0xf0, 0x21, 0x00


	//----- nvinfo : EIATTR_KPARAM_INFO
	.align		4
.L_97:
        /*0018*/ 	.byte	0x04, 0x17
        /*001a*/ 	.short	(.L_99 - .L_98)
.L_98:
        /*001c*/ 	.word	0x00000000
        /*0020*/ 	.short	0x0003
        /*0022*/ 	.short	0x0018
        /*0024*/ 	.byte	0x00, 0xf0, 0x21, 0x00


	//----- nvinfo : EIATTR_KPARAM_INFO
	.align		4
.L_99:
        /*0028*/ 	.byte	0x04, 0x17
        /*002a*/ 	.short	(.L_101 - .L_100)
.L_100:
        /*002c*/ 	.word	0x00000000
        /*0030*/ 	.short	0x0002
        /*0032*/ 	.short	0x0010
        /*0034*/ 	.byte	0x00, 0xf0, 0x21, 0x00


	//----- nvinfo : EIATTR_KPARAM_INFO
	.align		4
.L_101:
        /*0038*/ 	.byte	0x04, 0x17
        /*003a*/ 	.short	(.L_103 - .L_102)
.L_102:
        /*003c*/ 	.word	0x00000000
        /*0040*/ 	.short	0x0001
        /*0042*/ 	.short	0x0008
        /*0044*/ 	.byte	0x00, 0xf5, 0x21, 0x00


	//----- nvinfo : EIATTR_KPARAM_INFO
	.align		4
.L_103:
        /*0048*/ 	.byte	0x04, 0x17
        /*004a*/ 	.short	(.L_105 - .L_104)
.L_104:
        /*004c*/ 	.word	0x00000000
        /*0050*/ 	.short	0x0000
        /*0052*/ 	.short	0x0000
        /*0054*/ 	.byte	0x00, 0xf5, 0x21, 0x00


	//----- nvinfo : EIATTR_SPARSE_MMA_MASK
	.align		4
.L_105:
        /*0058*/ 	.byte	0x03, 0x50
        /*005a*/ 	.short	0x0000


	//----- nvinfo : EIATTR_MAXREG_COUNT
	.align		4
        /*005c*/ 	.byte	0x03, 0x1b
        /*005e*/ 	.short	0x00ff


	//----- nvinfo : EIATTR_MERCURY_ISA_VERSION
	.align		4
        /*0060*/ 	.byte	0x03, 0x5f
        /*0062*/ 	.short	0x0101


	//----- nvinfo : EIATTR_VRC_CTA_INIT_COUNT
	.align		4
        /*0064*/ 	.byte	0x02, 0x4a
	.zero		1
	.zero		1


	//----- nvinfo : EIATTR_EXIT_INSTR_OFFSETS
	.align		4
        /*0068*/ 	.byte	0x04, 0x1c
        /*006a*/ 	.short	(.L_107 - .L_106)


	//   ....[0]....
.L_106:
        /*006c*/ 	.word	0x000001f0


	//   ....[1]....
        /*0070*/ 	.word	0x00000ba0


	//----- nvinfo : EIATTR_CRS_STACK_SIZE
	.align		4
.L_107:
        /*0074*/ 	.byte	0x04, 0x1e
        /*0076*/ 	.short	(.L_109 - .L_108)
.L_108:
        /*0078*/ 	.word	0x00000000


	//----- nvinfo : EIATTR_CBANK_PARAM_SIZE
	.align		4
.L_109:
        /*007c*/ 	.byte	0x03, 0x19
        /*007e*/ 	.short	0x0028


	//----- nvinfo : EIATTR_PARAM_CBANK
	.align		4
        /*0080*/ 	.byte	0x04, 0x0a
        /*0082*/ 	.short	(.L_111 - .L_110)
	.align		4
.L_110:
        /*0084*/ 	.word	index@(.nv.constant0._Z25unsignedCharToUnsignedIntPKhPjmmm)
        /*0088*/ 	.short	0x0380
        /*008a*/ 	.short	0x0028


	//----- nvinfo : EIATTR_SW_WAR
	.align		4
.L_111:
        /*008c*/ 	.byte	0x04, 0x36
        /*008e*/ 	.short	(.L_113 - .L_112)
.L_112:
        /*0090*/ 	.word	0x00000008
.L_113:


//--------------------- .nv.info._Z11paddingCharPhS_mmmmm --------------------------
	.section	.nv.info._Z11paddingCharPhS_mmmmm,"",@"SHT_CUDA_INFO"
	.sectionflags	@""
	.align	4


	//----- nvinfo : EIATTR_CUDA_API_VERSION
	.align		4
        /*0000*/ 	.byte	0x04, 0x37
        /*0002*/ 	.short	(.L_115 - .L_114)
.L_114:
        /*0004*/ 	.word	0x00000082


	//----- nvinfo : EIATTR_KPARAM_INFO
	.align		4
.L_115:
        /*0008*/ 	.byte	0x04, 0x17
        /*000a*/ 	.short	(.L_117 - .L_116)
.L_116:
        /*000c*/ 	.word	0x00000000
        /*0010*/ 	.short	0x0006
        /*0012*/ 	.short	0x0030
        /*0014*/ 	.byte	0x00, 0xf0, 0x21, 0x00


	//----- nvinfo : EIATTR_KPARAM_INFO
	.align		4
.L_117:
        /*0018*/ 	.byte	0x04, 0x17
        /*001a*/ 	.short	(.L_119 - .L_118)
.L_118:
        /*001c*/ 	.word	0x00000000
        /*0020*/ 	.short	0x0005
        /*0022*/ 	.short	0x0028
        /*0024*/ 	.byte	0x00, 0xf0, 0x21, 0x00


	//----- nvinfo : EIATTR_KPARAM_INFO
	.align		4
.L_119:
        /*0028*/ 	.byte	0x04, 0x17
        /*002a*/ 	.short	(.L_121 - .L_120)
.L_120:
        /*002c*/ 	.word	0x00000000
        /*0030*/ 	.short	0x0004
        /*0032*/ 	.short	0x0020
        /*0034*/ 	.byte	0x00, 0xf0, 0x21, 0x00


	//----- nvinfo : EIATTR_KPARAM_INFO
	.align		4
.L_121:
        /*0038*/ 	.byte	0x04, 0x17
        /*003a*/ 	.short	(.L_123 - .L_122)
.L_122:
        /*003c*/ 	.word	0x00000000
        /*0040*/ 	.short	0x0003
        /*0042*/ 	.short	0x0018
        /*0044*/ 	.byte	0x00, 0xf0, 0x21, 0x00


	//----- nvinfo : EIATTR_KPARAM_INFO
	.align		4
.L_123:
        /*0048*/ 	.byte	0x04, 0x17
        /*004a*/ 	.short	(.L_125 - .L_124)
.L_124:
        /*004c*/ 	.word	0x00000000
        /*0050*/ 	.short	0x0002
        /*0052*/ 	.short	0x0010
        /*0054*/ 	.byte	0x00, 0xf0, 0x21, 0x00


	//----- nvinfo : EIATTR_KPARAM_INFO
	.align		4
.L_125:
        /*0058*/ 	.byte	0x04, 0x17
        /*005a*/ 	.short	(.L_127 - .L_126)
.L_126:
        /*005c*/ 	.word	0x00000000
        /*0060*/ 	.short	0x0001
        /*0062*/ 	.short	0x0008
        /*0064*/ 	.byte	0x00, 0xf5, 0x21, 0x00


	//----- nvinfo : EIATTR_KPARAM_INFO
	.align		4
.L_127:
        /*0068*/ 	.byte	0x04, 0x17
        /*006a*/ 	.short	(.L_129 - .L_128)
.L_128:
        /*006c*/ 	.word	0x00000000
        /*0070*/ 	.short	0x0000
        /*0072*/ 	.short	0x0000
        /*0074*/ 	.byte	0x00, 0xf5, 0x21, 0x00


	//----- nvinfo : EIATTR_SPARSE_MMA_MASK
	.align		4
.L_129:
        /*0078*/ 	.byte	0x03, 0x50
        /*007a*/ 	.short	0x0000


	//----- nvinfo : EIATTR_MAXREG_COUNT
	.align		4
        /*007c*/ 	.byte	0x03, 0x1b
        /*007e*/ 	.short	0x00ff


	//----- nvinfo : EIATTR_MERCURY_ISA_VERSION
	.align		4
        /*0080*/ 	.byte	0x03, 0x5f
        /*0082*/ 	.short	0x0101


	//----- nvinfo : EIATTR_VRC_CTA_INIT_COUNT
	.align		4
        /*0084*/ 	.byte	0x02, 0x4a
	.zero		1
	.zero		1


	//----- nvinfo : EIATTR_EXIT_INSTR_OFFSETS
	.align		4
        /*0088*/ 	.byte	0x04, 0x1c
        /*008a*/ 	.short	(.L_131 - .L_130)


	//   ....[0]....
.L_130:
        /*008c*/ 	.word	0x00000200


	//   ....[1]....
        /*0090*/ 	.word	0x00000b30


	//----- nvinfo : EIATTR_CRS_STACK_SIZE
	.align		4
.L_131:
        /*0094*/ 	.byte	0x04, 0x1e
        /*0096*/ 	.short	(.L_133 - .L_132)
.L_132:
        /*0098*/ 	.word	0x00000000


	//----- nvinfo : EIATTR_CBANK_PARAM_SIZE
	.align		4
.L_133:
        /*009c*/ 	.byte	0x03, 0x19
        /*009e*/ 	.short	0x0038


	//----- nvinfo : EIATTR_PARAM_CBANK
	.align		4
        /*00a0*/ 	.byte	0x04, 0x0a
        /*00a2*/ 	.short	(.L_135 - .L_134)
	.align		4
.L_134:
        /*00a4*/ 	.word	index@(.nv.constant0._Z11paddingCharPhS_mmmmm)
        /*00a8*/ 	.short	0x0380
        /*00aa*/ 	.short	0x0038


	//----- nvinfo : EIATTR_SW_WAR
	.align		4
.L_135:
        /*00ac*/ 	.byte	0x04, 0x36
        /*00ae*/ 	.short	(.L_137 - .L_136)
.L_136:
        /*00b0*/ 	.word	0x00000008
.L_137:


//--------------------- .nv.callgraph             --------------------------
	.section	.nv.callgraph,"",@"SHT_CUDA_CALLGRAPH"
	.align	4
	.sectionentsize	8
	.align		4
        /*0000*/ 	.word	0x00000000
	.align		4
        /*0004*/ 	.word	0xffffffff
	.align		4
        /*0008*/ 	.word	0x00000000
	.align		4
        /*000c*/ 	.word	0xfffffffe
	.align		4
        /*0010*/ 	.word	0x00000000
	.align		4
        /*0014*/ 	.word	0xfffffffd
	.align		4
        /*0018*/ 	.word	0x00000000
	.align		4
        /*001c*/ 	.word	0xfffffffc


//--------------------- .text._Z12lend_to_bendPjmm --------------------------
	.section	.text._Z12lend_to_bendPjmm,"ax",@progbits
	.align	128
        .global         _Z12lend_to_bendPjmm
        .type           _Z12lend_to_bendPjmm,@function
        .size           _Z12lend_to_bendPjmm,(.L_x_27 - _Z12lend_to_bendPjmm)
        .other          _Z12lend_to_bendPjmm,@"STO_CUDA_ENTRY STV_DEFAULT"
_Z12lend_to_bendPjmm:
.text._Z12lend_to_bendPjmm:
[----:B------:R-:W-:Y:S08]  /*0000*/  LDC R1, c[0x0][0x37c] ;  /* 0x0000df00ff017b82 */ /* 0x000ff00000000800 */
[----:B------:R-:W-:Y:S01]  /*0010*/  S2UR UR6, SR_CTAID.Z ;  /* 0x00000000000679c3 */ /* 0x000fe20000002700 */
[----:B------:R-:W0:Y:S01]  /*0020*/  S2R R3, SR_TID.Z ;  /* 0x0000000000037919 */ /* 0x000e220000002300 */
[----:B------:R-:W1:Y:S01]  /*0030*/  LDCU UR5, c[0x0][0x370] ;  /* 0x00006e00ff0577ac */ /* 0x000e620008000800 */
[----:B------:R-:W2:Y:S01]  /*0040*/  S2R R5, SR_TID.Y ;  /* 0x0000000000057919 */ /* 0x000ea20000002200 */
[----:B------:R-:W3:Y:S04]  /*0050*/  LDCU UR4, c[0x0][0x374] ;  /* 0x00006e80ff0477ac */ /* 0x000ee80008000800 */
[----:B------:R-:W3:Y:S01]  /*0060*/  S2UR UR7, SR_CTAID.Y ;  /* 0x00000000000779c3 */ /* 0x000ee20000002600 */
[----:B------:R-:W4:Y:S01]  /*0070*/  S2R R7, SR_TID.X ;  /* 0x0000000000077919 */ /* 0x000f220000002100 */
[----:B------:R-:W4:Y:S01]  /*0080*/  LDCU UR9, c[0x0][0x360] ;  /* 0x00006c00ff0977ac */ /* 0x000f220008000800 */
[----:B------:R-:W2:Y:S05]  /*0090*/  LDCU UR10, c[0x0][0x364] ;  /* 0x00006c80ff0a77ac */ /* 0x000eaa0008000800 */
[----:B------:R-:W1:Y:S08]  /*00a0*/  S2UR UR8, SR_CTAID.X ;  /* 0x00000000000879c3 */ /* 0x000e700000002500 */
[----:B------:R-:W0:Y:S01]  /*00b0*/  LDC R0, c[0x0][0x368] ;  /* 0x0000da00ff007b82 */ /* 0x000e220000000800 */
[----:B---3--:R-:W-:Y:S01]  /*00c0*/  UIMAD UR4, UR4, UR6, UR7 ;  /* 0x00000006040472a4 */ /* 0x008fe2000f8e0207 */
[----:B------:R-:W3:Y:S03]  /*00d0*/  LDCU.64 UR6, c[0x0][0x388] ;  /* 0x00007100ff0677ac */ /* 0x000ee60008000a00 */
[----:B-1----:R-:W-:-:S06]  /*00e0*/  UIMAD UR4, UR4, UR5, UR8 ;  /* 0x00000005040472a4 */ /* 0x002fcc000f8e0208 */
[----:B0-----:R-:W-:-:S04]  /*00f0*/  IMAD R0, R0, UR4, R3 ;  /* 0x0000000400007c24 */ /* 0x001fc8000f8e0203 */
[----:B--2---:R-:W-:-:S04]  /*0100*/  IMAD R0, R0, UR10, R5 ;  /* 0x0000000a00007c24 */ /* 0x004fc8000f8e0205 */
[----:B----4-:R-:W-:-:S05]  /*0110*/  IMAD R0, R0, UR9, R7 ;  /* 0x0000000900007c24 */ /* 0x010fca000f8e0207 */
[----:B---3--:R-:W-:-:S04]  /*0120*/  ISETP.GE.U32.AND P0, PT, R0, UR6, PT ;  /* 0x0000000600007c0c */ /* 0x008fc8000bf06070 */
[----:B------:R-:W-:-:S13]  /*0130*/  ISETP.GE.U32.AND.EX P0, PT, RZ, UR7, PT, P0 ;  /* 0x00000007ff007c0c */ /* 0x000fda000bf06100 */
[----:B------:R-:W-:Y:S05]  /*0140*/  @P0 EXIT ;  /* 0x000000000000094d */ /* 0x000fea0003800000 */
[----:B------:R-:W0:Y:S01]  /*0150*/  LDCU.64 UR6, c[0x0][0x380] ;  /* 0x00007000ff0677ac */ /* 0x000e220008000a00 */
[----:B------:R-:W1:Y:S01]  /*0160*/  LDCU.64 UR4, c[0x0][0x358] ;  /* 0x00006b00ff0477ac */ /* 0x000e620008000a00 */
[----:B0-----:R-:W-:-:S04]  /*0170*/  LEA R2, P0, R0, UR6, 0x2 ;  /* 0x0000000600027c11 */ /* 0x001fc8000f8010ff */
[----:B------:R-:W-:-:S05]  /*0180*/  LEA.HI.X R3, R0, UR7, RZ, 0x2, P0 ;  /* 0x0000000700037c11 */ /* 0x000fca00080f14ff */
[----:B-1----:R-:W2:Y:S02]  /*0190*/  LDG.E R0, desc[UR4][R2.64] ;  /* 0x0000000402007981 */ /* 0x002ea4000c1e1900 */
[----:B--2---:R-:W-:-:S05]  /*01a0*/  PRMT R5, R0, 0x123, RZ ;  /* 0x0000012300057816 */ /* 0x004fca00000000ff */
[----:B------:R-:W-:Y:S01]  /*01b0*/  STG.E desc[UR4][R2.64], R5 ;  /* 0x0000000502007986 */ /* 0x000fe2000c101904 */
[----:B------:R-:W-:Y:S05]  /*01c0*/  EXIT ;  /* 0x000000000000794d */ /* 0x000fea0003800000 */
.L_x_0:
[----:B------:R-:W-:-:S00]  /*01d0*/  BRA `(.L_x_0) ;  /* 0xfffffffc00fc7947 */ /* 0x000fc0000383ffff */
[----:B------:R-:W-:-:S00]  /*01e0*/  NOP ;  /* 0x0000000000007918 */ /* 0x000fc00000000000 */
        /* <DEDUP_REMOVED lines=9> */
.L_x_27:


//--------------------- .text._Z17updatingHashValuePKjPjmmmmmmbm --------------------------
	.section	.text._Z17updatingHashValuePKjPjmmmmmmbm,"ax",@progbits
	.align	128
        .global         _Z17updatingHashValuePKjPjmmmmmmbm
        .type           _Z17updatingHashValuePKjPjmmmmmmbm,@function
        .size           _Z17updatingHashValuePKjPjmmmmmmbm,(.L_x_28 - _Z17updatingHashValuePKjPjmmmmmmbm)
        .other          _Z17updatingHashValuePKjPjmmmmmmbm,@"STO_CUDA_ENTRY STV_DEFAULT"
_Z17updatingHashValuePKjPjmmmmmmbm:
.text._Z17updatingHashValuePKjPjmmmmmmbm:
[----:B------:R-:W-:Y:S08]  /*0000*/  LDC R1, c[0x0][0x37c] ;  /* 0x0000df00ff017b82 */ /* 0x000ff00000000800 */
[----:B------:R-:W-:Y:S01]  /*0010*/  S2UR UR6, SR_CTAID.Z ;  /* 0x00000000000679c3 */ /* 0x000fe20000002700 */
[----:B------:R-:W0:Y:S01]  /*0020*/  S2R R3, SR_TID.Z ;  /* 0x0000000000037919 */ /* 0x000e220000002300 */
[----:B------:R-:W1:Y:S01]  /*0030*/  LDCU UR5, c[0x0][0x370] ;  /* 0x00006e00ff0577ac */ /* 0x000e620008000800 */
[----:B------:R-:W-:Y:S01]  /*0040*/  BSSY.RECONVERGENT B0, `(.L_x_1) ;  /* 0x000003c000007945 */ /* 0x000fe20003800200 */
[----:B------:R-:W2:Y:S01]  /*0050*/  S2R R5, SR_TID.Y ;  /* 0x0000000000057919 */ /* 0x000ea20000002200 */
[----:B------:R-:W3:Y:S03]  /*0060*/  LDCU UR4, c[0x0][0x374] ;  /* 0x00006e80ff0477ac */ /* 0x000ee60008000800 */
[----:B------:R-:W3:Y:S01]  /*0070*/  S2UR UR7, SR_CTAID.Y ;  /* 0x00000000000779c3 */ /* 0x000ee20000002600 */
[----:B------:R-:W4:Y:S01]  /*0080*/  S2R R9, SR_TID.X ;  /* 0x0000000000097919 */ /* 0x000f220000002100 */
[----:B------:R-:W4:Y:S01]  /*0090*/  LDCU UR9, c[0x0][0x360] ;  /* 0x00006c00ff0977ac */ /* 0x000f220008000800 */
[----:B------:R-:W2:Y:S05]  /*00a0*/  LDCU UR10, c[0x0][0x364] ;  /* 0x00006c80ff0a77ac */ /* 0x000eaa0008000800 */
[----:B------:R-:W1:Y:S01]  /*00b0*/  S2UR UR8, SR_CTAID.X ;  /* 0x00000000000879c3 */ /* 0x000e620000002500 */
[----:B------:R-:W5:Y:S07]  /*00c0*/  LDCU.64 UR12, c[0x0][0x3b0] ;  /* 0x00007600ff0c77ac */ /* 0x000f6e0008000a00 */
[----:B------:R-:W0:Y:S01]  /*00d0*/  LDC R0, c[0x0][0x368] ;  /* 0x0000da00ff007b82 */ /* 0x000e220000000800 */
[----:B---3--:R-:W-:-:S07]  /*00e0*/  UIMAD UR4, UR4, UR6, UR7 ;  /* 0x00000006040472a4 */ /* 0x008fce000f8e0207 */
[----:B------:R-:W3:Y:S01]  /*00f0*/  LDC.64 R10, c[0x0][0x398] ;  /* 0x0000e600ff0a7b82 */ /* 0x000ee20000000a00 */
[----:B-1----:R-:W-:-:S07]  /*0100*/  UIMAD UR4, UR4, UR5, UR8 ;  /* 0x00000005040472a4 */ /* 0x002fce000f8e0208 */
[----:B------:R-:W1:Y:S01]  /*0110*/  LDC.64 R6, c[0x0][0x3a0] ;  /* 0x0000e800ff067b82 */ /* 0x000e620000000a00 */
[----:B-----5:R-:W-:-:S04]  /*0120*/  UIADD3 UR5, UP0, UPT, UR12, -0x1, URZ ;  /* 0xffffffff0c057890 */ /* 0x020fc8000ff1e0ff */
[----:B------:R-:W-:Y:S01]  /*0130*/  UIADD3.X UR6, UPT, UPT, UR13, -0x1, URZ, UP0, !UPT ;  /* 0xffffffff0d067890 */ /* 0x000fe200087fe4ff */
[----:B0-----:R-:W-:Y:S02]  /*0140*/  IMAD R0, R0, UR4, R3 ;  /* 0x0000000400007c24 */ /* 0x001fe4000f8e0203 */
[----:B------:R-:W1:Y:S02]  /*0150*/  LDC.64 R18, c[0x0][0x3a8] ;  /* 0x0000ea00ff127b82 */ /* 0x000e640000000a00 */
[----:B--2---:R-:W-:Y:S01]  /*0160*/  IMAD R0, R0, UR10, R5 ;  /* 0x0000000a00007c24 */ /* 0x004fe2000f8e0205 */
[----:B------:R-:W0:Y:S03]  /*0170*/  LDCU.64 UR10, c[0x0][0x358] ;  /* 0x00006b00ff0a77ac */ /* 0x000e260008000a00 */
[----:B----4-:R-:W-:Y:S02]  /*0180*/  IMAD R0, R0, UR9, R9 ;  /* 0x0000000900007c24 */ /* 0x010fe4000f8e0209 */
[----:B------:R-:W2:Y:S01]  /*0190*/  LDC.64 R2, c[0x0][0x390] ;  /* 0x0000e400ff027b82 */ /* 0x000ea20000000a00 */
[----:B---3--:R-:W-:Y:S01]  /*01a0*/  ISETP.NE.U32.AND P1, PT, R10, RZ, PT ;  /* 0x000000ff0a00720c */ /* 0x008fe20003f25070 */
[----:B------:R-:W3:Y:S01]  /*01b0*/  LDCU.64 UR8, c[0x0][0x388] ;  /* 0x00007100ff0877ac */ /* 0x000ee20008000a00 */
[----:B------:R-:W-:-:S04]  /*01c0*/  ISETP.NE.U32.AND P0, PT, R0, UR5, PT ;  /* 0x0000000500007c0c */ /* 0x000fc8000bf05070 */
[----:B------:R-:W-:Y:S01]  /*01d0*/  ISETP.NE.AND.EX P0, PT, RZ, UR6, PT, P0 ;  /* 0x00000006ff007c0c */ /* 0x000fe2000bf05300 */
[----:B------:R-:W4:Y:S03]  /*01e0*/  LDC.64 R8, c[0x0][0x3c8] ;  /* 0x0000f200ff087b82 */ /* 0x000f260000000a00 */
[----:B------:R-:W-:-:S04]  /*01f0*/  ISETP.NE.AND.EX P0, PT, R11, RZ, !P0, P1 ;  /* 0x000000ff0b00720c */ /* 0x000fc80004705310 */
[----:B-1----:R-:W-:Y:S02]  /*0200*/  SEL R18, R18, R6, P0 ;  /* 0x0000000612127207 */ /* 0x002fe40000000000 */
[----:B------:R-:W-:Y:S02]  /*0210*/  SEL R19, R19, R7, P0 ;  /* 0x0000000713137207 */ /* 0x000fe40000000000 */
[----:B--2---:R-:W-:Y:S02]  /*0220*/  SEL R5, R10, R2, P0 ;  /* 0x000000020a057207 */ /* 0x004fe40000000000 */
[----:B------:R-:W-:Y:S02]  /*0230*/  SEL R4, R11, R3, P0 ;  /* 0x000000030b047207 */ /* 0x000fe40000000000 */
[----:B------:R-:W-:Y:S02]  /*0240*/  IADD3 R18, P1, PT, R18, R5, RZ ;  /* 0x0000000512127210 */ /* 0x000fe40007f3e0ff */
[----:B------:R-:W-:-:S02]  /*0250*/  IADD3 R21, P4, PT, R2, R6, RZ ;  /* 0x0000000602157210 */ /* 0x000fc40007f9e0ff */
[----:B------:R-:W-:Y:S01]  /*0260*/  ISETP.GE.U32.AND P0, PT, R18, 0x40, PT ;  /* 0x000000401200780c */ /* 0x000fe20003f06070 */
[----:B------:R-:W-:Y:S01]  /*0270*/  IMAD.X R19, R19, 0x1, R4, P1 ;  /* 0x0000000113137824 */ /* 0x000fe200008e0604 */
[C---:B------:R-:W-:Y:S01]  /*0280*/  ISETP.GE.U32.AND P1, PT, R0.reuse, UR12, PT ;  /* 0x0000000c00007c0c */ /* 0x040fe2000bf26070 */
[----:B----4-:R-:W-:-:S03]  /*0290*/  IMAD.WIDE.U32 R8, R0, 0x8, R8 ;  /* 0x0000000800087825 */ /* 0x010fc600078e0008 */
[----:B------:R-:W-:Y:S02]  /*02a0*/  ISETP.GE.U32.AND.EX P2, PT, RZ, UR13, PT, P1 ;  /* 0x0000000dff007c0c */ /* 0x000fe4000bf46110 */
[C---:B---3--:R-:W-:Y:S02]  /*02b0*/  LEA R4, P3, R8.reuse, UR8, 0x2 ;  /* 0x0000000808047c11 */ /* 0x048fe4000f8610ff */
[----:B------:R-:W-:Y:S02]  /*02c0*/  ISETP.GE.U32.AND.EX P0, PT, R19, RZ, PT, P0 ;  /* 0x000000ff1300720c */ /* 0x000fe40003f06100 */
[----:B------:R-:W-:Y:S02]  /*02d0*/  LEA.HI.X R5, R8, UR9, R9, 0x2, P3 ;  /* 0x0000000908057c11 */ /* 0x000fe400098f1409 */
[----:B------:R-:W-:-:S05]  /*02e0*/  ISETP.GE.U32.OR.EX P0, PT, RZ, UR13, !P0, P1 ;  /* 0x0000000dff007c0c */ /* 0x000fca000c706510 */
[----:B0-----:R-:W-:Y:S08]  /*02f0*/  @P2 BRA `(.L_x_2) ;  /* 0x0000000000402947 */ /* 0x001ff00003800000 */
[----:B------:R-:W-:Y:S02]  /*0300*/  HFMA2 R27, -RZ, RZ, 252, -20.390625 ;  /* 0x5be0cd19ff1b7431 */ /* 0x000fe400000001ff */
[----:B------:R-:W-:Y:S02]  /*0310*/  IMAD.MOV.U32 R9, RZ, RZ, 0x6a09e667 ;  /* 0x6a09e667ff097424 */ /* 0x000fe400078e00ff */
[----:B------:R-:W-:Y:S02]  /*0320*/  IMAD.MOV.U32 R11, RZ, RZ, -0x4498517b ;  /* 0xbb67ae85ff0b7424 */ /* 0x000fe400078e00ff */
[----:B------:R-:W-:Y:S01]  /*0330*/  IMAD.MOV.U32 R13, RZ, RZ, 0x3c6ef372 ;  /* 0x3c6ef372ff0d7424 */ /* 0x000fe200078e00ff */
[----:B------:R0:W-:Y:S01]  /*0340*/  STG.E desc[UR10][R4.64], R9 ;  /* 0x0000000904007986 */ /* 0x0001e2000c10190a */
[----:B------:R-:W-:Y:S02]  /*0350*/  IMAD.MOV.U32 R15, RZ, RZ, -0x5ab00ac6 ;  /* 0xa54ff53aff0f7424 */ /* 0x000fe400078e00ff */
[----:B------:R-:W-:Y:S01]  /*0360*/  IMAD.MOV.U32 R17, RZ, RZ, 0x510e527f ;  /* 0x510e527fff117424 */ /* 0x000fe200078e00ff */
[----:B------:R0:W-:Y:S01]  /*0370*/  STG.E desc[UR10][R4.64+0x4], R11 ;  /* 0x0000040b04007986 */ /* 0x0001e2000c10190a */
[----:B------:R-:W-:-:S02]  /*0380*/  IMAD.MOV.U32 R23, RZ, RZ, -0x64fa9774 ;  /* 0x9b05688cff177424 */ /* 0x000fc400078e00ff */
[----:B------:R-:W-:Y:S01]  /*0390*/  IMAD.MOV.U32 R25, RZ, RZ, 0x1f83d9ab ;  /* 0x1f83d9abff197424 */ /* 0x000fe200078e00ff */
[----:B------:R0:W-:Y:S04]  /*03a0*/  STG.E desc[UR10][R4.64+0x8], R13 ;  /* 0x0000080d04007986 */ /* 0x0001e8000c10190a */
[----:B------:R0:W-:Y:S04]  /*03b0*/  STG.E desc[UR10][R4.64+0xc], R15 ;  /* 0x00000c0f04007986 */ /* 0x0001e8000c10190a */
[----:B------:R0:W-:Y:S04]  /*03c0*/  STG.E desc[UR10][R4.64+0x10], R17 ;  /* 0x0000101104007986 */ /* 0x0001e8000c10190a */
[----:B------:R0:W-:Y:S04]  /*03d0*/  STG.E desc[UR10][R4.64+0x14], R23 ;  /* 0x0000141704007986 */ /* 0x0001e8000c10190a */
[----:B------:R0:W-:Y:S04]  /*03e0*/  STG.E desc[UR10][R4.64+0x18], R25 ;  /* 0x0000181904007986 */ /* 0x0001e8000c10190a */
[----:B------:R0:W-:Y:S02]  /*03f0*/  STG.E desc[UR10][R4.64+0x1c], R27 ;  /* 0x00001c1b04007986 */ /* 0x0001e4000c10190a */
.L_x_2:
[----:B------:R-:W-:Y:S05]  /*0400*/  BSYNC.RECONVERGENT B0 ;  /* 0x0000000000007941 */ /* 0x000fea0003800200 */
.L_x_1:
[----:B------:R-:W-:Y:S01]  /*0410*/  BSSY.RECONVERGENT B0, `(.L_x_3) ;  /* 0x00000d1000007945 */ /* 0x000fe20003800200 */
[----:B------:R-:W-:-:S03]  /*0420*/  IMAD.X R3, R3, 0x1, R7, P4 ;  /* 0x0000000103037824 */ /* 0x000fc600020e0607 */
[----:B------:R-:W-:Y:S05]  /*0430*/  @P0 BRA `(.L_x_4) ;  /* 0x0000000c00380947 */ /* 0x000fea0003800000 */
[----:B------:R1:W5:Y:S04]  /*0440*/  LDG.E R10, desc[UR10][R4.64] ;  /* 0x0000000a040a7981 */ /* 0x000368000c1e1900 */
[----:B0-----:R1:W5:Y:S04]  /*0450*/  LDG.E R11, desc[UR10][R4.64+0x4] ;  /* 0x0000040a040b7981 */ /* 0x001368000c1e1900 */
[----:B------:R1:W5:Y:S04]  /*0460*/  LDG.E R12, desc[UR10][R4.64+0x8] ;  /* 0x0000080a040c7981 */ /* 0x000368000c1e1900 */
[----:B------:R1:W5:Y:S04]  /*0470*/  LDG.E R13, desc[UR10][R4.64+0xc] ;  /* 0x00000c0a040d7981 */ /* 0x000368000c1e1900 */
[----:B------:R1:W5:Y:S04]  /*0480*/  LDG.E R14, desc[UR10][R4.64+0x10] ;  /* 0x0000100a040e7981 */ /* 0x000368000c1e1900 */
[----:B------:R1:W5:Y:S04]  /*0490*/  LDG.E R15, desc[UR10][R4.64+0x14] ;  /* 0x0000140a040f7981 */ /* 0x000368000c1e1900 */
[----:B------:R1:W5:Y:S04]  /*04a0*/  LDG.E R16, desc[UR10][R4.64+0x18] ;  /* 0x0000180a04107981 */ /* 0x000368000c1e1900 */
[----:B------:R1:W5:Y:S01]  /*04b0*/  LDG.E R17, desc[UR10][R4.64+0x1c] ;  /* 0x00001c0a04117981 */ /* 0x000362000c1e1900 */
[-C--:B------:R-:W-:Y:S01]  /*04c0*/  IMAD R7, R3, R0.reuse, RZ ;  /* 0x0000000003077224 */ /* 0x080fe200078e02ff */
[--C-:B------:R-:W-:Y:S01]  /*04d0*/  SHF.R.U64 R18, R18, 0x6, R19.reuse ;  /* 0x0000000612127819 */ /* 0x100fe20000001213 */
[----:B------:R-:W-:Y:S01]  /*04e0*/  IMAD.WIDE.U32 R2, R21, R0, RZ ;  /* 0x0000000015027225 */ /* 0x000fe200078e00ff */
[----:B------:R-:W-:-:S02]  /*04f0*/  SHF.R.U32.HI R19, RZ, 0x6, R19 ;  /* 0x00000006ff137819 */ /* 0x000fc40000011613 */
[----:B------:R-:W-:Y:S01]  /*0500*/  MOV R28, 0x5be0cd19 ;  /* 0x5be0cd19001c7802 */ /* 0x000fe20000000f00 */
[----:B------:R-:W-:Y:S02]  /*0510*/  IMAD.MOV.U32 R26, RZ, RZ, 0x6a09e667 ;  /* 0x6a09e667ff1a7424 */ /* 0x000fe400078e00ff */
[----:B------:R-:W-:Y:S02]  /*0520*/  IMAD.MOV.U32 R21, RZ, RZ, -0x4498517b ;  /* 0xbb67ae85ff157424 */ /* 0x000fe400078e00ff */
[----:B------:R-:W-:Y:S02]  /*0530*/  IMAD.MOV.U32 R31, RZ, RZ, 0x3c6ef372 ;  /* 0x3c6ef372ff1f7424 */ /* 0x000fe400078e00ff */
[----:B------:R-:W-:Y:S02]  /*0540*/  IMAD.MOV.U32 R34, RZ, RZ, -0x5ab00ac6 ;  /* 0xa54ff53aff227424 */ /* 0x000fe400078e00ff */
[----:B------:R-:W-:Y:S02]  /*0550*/  IMAD.MOV.U32 R20, RZ, RZ, 0x510e527f ;  /* 0x510e527fff147424 */ /* 0x000fe400078e00ff */
[----:B------:R-:W-:-:S02]  /*0560*/  IMAD.MOV.U32 R23, RZ, RZ, -0x64fa9774 ;  /* 0x9b05688cff177424 */ /* 0x000fc400078e00ff */
[----:B------:R-:W-:Y:S02]  /*0570*/  IMAD.MOV.U32 R9, RZ, RZ, 0x1f83d9ab ;  /* 0x1f83d9abff097424 */ /* 0x000fe400078e00ff */
[----:B------:R-:W-:Y:S02]  /*0580*/  IMAD.MOV.U32 R25, RZ, RZ, RZ ;  /* 0x000000ffff197224 */ /* 0x000fe400078e00ff */
[----:B-1----:R-:W-:-:S07]  /*0590*/  IMAD.IADD R24, R3, 0x1, R7 ;  /* 0x0000000103187824 */ /* 0x002fce00078e0207 */
.L_x_6:
[----:B------:R-:W0:Y:S01]  /*05a0*/  LDCU.64 UR8, c[0x0][0x380] ;  /* 0x00007000ff0877ac */ /* 0x000e220008000a00 */
[----:B------:R-:W-:Y:S01]  /*05b0*/  LEA R7, P0, R25, R2, 0x6 ;  /* 0x0000000219077211 */ /* 0x000fe200078030ff */
[----:B------:R-:W-:Y:S02]  /*05c0*/  IMAD.MOV.U32 R40, RZ, RZ, RZ ;  /* 0x000000ffff287224 */ /* 0x000fe400078e00ff */
[----:B------:R-:W-:Y:S02]  /*05d0*/  IMAD.MOV.U32 R39, RZ, RZ, RZ ;  /* 0x000000ffff277224 */ /* 0x000fe400078e00ff */
[----:B------:R-:W-:Y:S01]  /*05e0*/  IMAD.X R6, RZ, RZ, R24, P0 ;  /* 0x000000ffff067224 */ /* 0x000fe200000e0618 */
[----:B0-----:R-:W-:-:S04]  /*05f0*/  LEA R22, P1, R7, UR8, 0x2 ;  /* 0x0000000807167c11 */ /* 0x001fc8000f8210ff */
[----:B------:R-:W-:Y:S02]  /*0600*/  IADD3 R22, P0, PT, R22, 0x8, RZ ;  /* 0x0000000816167810 */ /* 0x000fe40007f1e0ff */
[----:B------:R-:W-:-:S05]  /*0610*/  LEA.HI.X R7, R7, UR9, R6, 0x2, P1 ;  /* 0x0000000907077c11 */ /* 0x000fca00088f1406 */
[----:B-1----:R-:W-:-:S07]  /*0620*/  IMAD.X R7, RZ, RZ, R7, P0 ;  /* 0x000000ffff077224 */ /* 0x002fce00000e0607 */
.L_x_5:
[----:B------:R-:W-:-:S05]  /*0630*/  IMAD.MOV.U32 R6, RZ, RZ, R22 ;  /* 0x000000ffff067224 */ /* 0x000fca00078e0016 */
[----:B------:R-:W2:Y:S04]  /*0640*/  LDG.E R38, desc[UR10][R6.64+-0x8] ;  /* 0xfffff80a06267981 */ /* 0x000ea8000c1e1900 */
[----:B------:R-:W3:Y:S04]  /*0650*/  LDG.E R33, desc[UR10][R6.64+-0x4] ;  /* 0xfffffc0a06217981 */ /* 0x000ee8000c1e1900 */
[----:B------:R-:W4:Y:S04]  /*0660*/  LDG.E R29, desc[UR10][R6.64] ;  /* 0x0000000a061d7981 */ /* 0x000f28000c1e1900 */
[----:B------:R-:W4:Y:S01]  /*0670*/  LDG.E R27, desc[UR10][R6.64+0x4] ;  /* 0x0000040a061b7981 */ /* 0x000f22000c1e1900 */
[----:B------:R-:W-:-:S02]  /*0680*/  ISETP.EQ.AND P2, PT, R39, RZ, PT ;  /* 0x000000ff2700720c */ /* 0x000fc40003f42270 */
[C---:B------:R-:W-:Y:S02]  /*0690*/  ISETP.EQ.AND P1, PT, R39.reuse, 0x10, PT ;  /* 0x000000102700780c */ /* 0x040fe40003f22270 */
[C---:B------:R-:W-:Y:S02]  /*06a0*/  ISETP.EQ.AND P0, PT, R39.reuse, 0x20, PT ;  /* 0x000000202700780c */ /* 0x040fe40003f02270 */
[C---:B------:R-:W-:Y:S02]  /*06b0*/  ISETP.EQ.AND P4, PT, R39.reuse, 0x30, PT ;  /* 0x000000302700780c */ /* 0x040fe40003f82270 */
[C---:B------:R-:W-:Y:S02]  /*06c0*/  ISETP.EQ.AND P6, PT, R39.reuse, 0x40, PT ;  /* 0x000000402700780c */ /* 0x040fe40003fc2270 */
[C---:B------:R-:W-:Y:S02]  /*06d0*/  ISETP.EQ.AND P5, PT, R39.reuse, 0x50, PT ;  /* 0x000000502700780c */ /* 0x040fe40003fa2270 */
[C---:B------:R-:W-:Y:S01]  /*06e0*/  ISETP.EQ.AND P3, PT, R39.reuse, 0x60, PT ;  /* 0x000000602700780c */ /* 0x040fe20003f62270 */
[----:B------:R-:W-:Y:S01]  /*06f0*/  @P2 IMAD.MOV.U32 R37, RZ, RZ, 0x428a2f98 ;  /* 0x428a2f98ff252424 */ /* 0x000fe200078e00ff */
[----:B------:R-:W-:Y:S01]  /*0700*/  @P2 MOV R30, 0x71374491 ;  /* 0x71374491001e2802 */ /* 0x000fe20000000f00 */
[----:B------:R-:W-:Y:S01]  /*0710*/  @P2 IMAD.MOV.U32 R8, RZ, RZ, -0x4a3f0431 ;  /* 0xb5c0fbcfff082424 */ /* 0x000fe200078e00ff */
[C-C-:B------:R-:W-:Y:S01]  /*0720*/  SHF.L.W.U32.HI R32, R20.reuse, 0x1a, R20.reuse ;  /* 0x0000001a14207819 */ /* 0x140fe20000010e14 */
[----:B------:R-:W-:Y:S01]  /*0730*/  @P2 IMAD.MOV.U32 R22, RZ, RZ, -0x164a245b ;  /* 0xe9b5dba5ff162424 */ /* 0x000fe200078e00ff */
[C---:B------:R-:W-:Y:S01]  /*0740*/  ISETP.EQ.AND P2, PT, R39.reuse, 0x70, PT ;  /* 0x000000702700780c */ /* 0x040fe20003f42270 */
[----:B------:R-:W-:Y:S01]  /*0750*/  @P1 IMAD.MOV.U32 R37, RZ, RZ, 0x3956c25b ;  /* 0x3956c25bff251424 */ /* 0x000fe200078e00ff */
[C-C-:B------:R-:W-:Y:S01]  /*0760*/  SHF.L.W.U32.HI R35, R20.reuse, 0x15, R20.reuse ;  /* 0x0000001514237819 */ /* 0x140fe20000010e14 */
[----:B------:R-:W-:Y:S01]  /*0770*/  @P1 IMAD.MOV.U32 R30, RZ, RZ, 0x59f111f1 ;  /* 0x59f111f1ff1e1424 */ /* 0x000fe200078e00ff */
[----:B------:R-:W-:Y:S01]  /*0780*/  SHF.L.W.U32.HI R36, R20, 0x7, R20 ;  /* 0x0000000714247819 */ /* 0x000fe20000010e14 */
[----:B------:R-:W-:Y:S01]  /*0790*/  @P1 IMAD.MOV.U32 R8, RZ, RZ, -0x6dc07d5c ;  /* 0x923f82a4ff081424 */ /* 0x000fe200078e00ff */
[----:B------:R-:W-:Y:S01]  /*07a0*/  @P0 MOV R8, 0x243185be ;  /* 0x243185be00080802 */ /* 0x000fe20000000f00 */
[----:B------:R-:W-:Y:S01]  /*07b0*/  @P1 IMAD.MOV.U32 R22, RZ, RZ, -0x54e3a12b ;  /* 0xab1c5ed5ff161424 */ /* 0x000fe200078e00ff */
[----:B------:R-:W-:Y:S01]  /*07c0*/  ISETP.EQ.AND P1, PT, R39, 0x80, PT ;  /* 0x000000802700780c */ /* 0x000fe20003f22270 */
[----:B------:R-:W-:Y:S01]  /*07d0*/  @P0 IMAD.MOV.U32 R37, RZ, RZ, -0x27f85568 ;  /* 0xd807aa98ff250424 */ /* 0x000fe200078e00ff */
[----:B------:R-:W-:Y:S01]  /*07e0*/  LOP3.LUT R35, R36, R32, R35, 0x96, !PT ;  /* 0x0000002024237212 */ /* 0x000fe200078e9623 */
[----:B------:R-:W-:Y:S01]  /*07f0*/  @P0 IMAD.MOV.U32 R30, RZ, RZ, 0x12835b01 ;  /* 0x12835b01ff1e0424 */ /* 0x000fe200078e00ff */
[----:B------:R-:W-:Y:S01]  /*0800*/  LOP3.LUT R32, R23, R20, R9, 0xe2, !PT ;  /* 0x0000001417207212 */ /* 0x000fe200078ee209 */
[----:B------:R-:W-:Y:S01]  /*0810*/  @P0 IMAD.MOV.U32 R22, RZ, RZ, 0x550c7dc3 ;  /* 0x550c7dc3ff160424 */ /* 0x000fe200078e00ff */
[C---:B------:R-:W-:Y:S01]  /*0820*/  ISETP.EQ.AND P0, PT, R39.reuse, 0x90, PT ;  /* 0x000000902700780c */ /* 0x040fe20003f02270 */
[----:B------:R-:W-:Y:S01]  /*0830*/  @P4 IMAD.MOV.U32 R37, RZ, RZ, 0x72be5d74 ;  /* 0x72be5d74ff254424 */ /* 0x000fe200078e00ff */
[----:B------:R-:W-:Y:S01]  /*0840*/  IADD3 R32, PT, PT, R32, R28, R35 ;  /* 0x0000001c20207210 */ /* 0x000fe20007ffe023 */
[----:B------:R-:W-:Y:S01]  /*0850*/  @P4 IMAD.MOV.U32 R30, RZ, RZ, -0x7f214e02 ;  /* 0x80deb1feff1e4424 */ /* 0x000fe200078e00ff */
[----:B------:R-:W-:Y:S01]  /*0860*/  IADD3 R40, PT, PT, R40, 0x4, RZ ;  /* 0x0000000428287810 */ /* 0x000fe20007ffe0ff */
[----:B------:R-:W-:Y:S01]  /*0870*/  @P4 IMAD.MOV.U32 R8, RZ, RZ, -0x6423f959 ;  /* 0x9bdc06a7ff084424 */ /* 0x000fe200078e00ff */
[----:B------:R-:W-:Y:S01]  /*0880*/  @P6 MOV R8, 0xfc19dc6 ;  /* 0x0fc19dc600086802 */ /* 0x000fe20000000f00 */
[----:B------:R-:W-:Y:S01]  /*0890*/  @P4 IMAD.MOV.U32 R22, RZ, RZ, -0x3e640e8c ;  /* 0xc19bf174ff164424 */ /* 0x000fe200078e00ff */
[----:B------:R-:W-:Y:S01]  /*08a0*/  ISETP.EQ.AND P4, PT, R39, 0xa0, PT ;  /* 0x000000a02700780c */ /* 0x000fe20003f82270 */
[----:B------:R-:W-:-:S02]  /*08b0*/  @P6 IMAD.MOV.U32 R37, RZ, RZ, -0x1b64963f ;  /* 0xe49b69c1ff256424 */ /* 0x000fc400078e00ff */
[----:B------:R-:W-:Y:S02]  /*08c0*/  @P6 IMAD.MOV.U32 R30, RZ, RZ, -0x1041b87a ;  /* 0xefbe4786ff1e6424 */ /* 0x000fe400078e00ff */
[----:B------:R-:W-:Y:S01]  /*08d0*/  @P6 IMAD.MOV.U32 R22, RZ, RZ, 0x240ca1cc ;  /* 0x240ca1ccff166424 */ /* 0x000fe200078e00ff */
[C---:B------:R-:W-:Y:S01]  /*08e0*/  ISETP.EQ.AND P6, PT, R39.reuse, 0xb0, PT ;  /* 0x000000b02700780c */ /* 0x040fe20003fc2270 */
[----:B------:R-:W-:Y:S02]  /*08f0*/  @P5 IMAD.MOV.U32 R37, RZ, RZ, 0x2de92c6f ;  /* 0x2de92c6fff255424 */ /* 0x000fe400078e00ff */
[----:B------:R-:W-:Y:S02]  /*0900*/  @P5 IMAD.MOV.U32 R30, RZ, RZ, 0x4a7484aa ;  /* 0x4a7484aaff1e5424 */ /* 0x000fe400078e00ff */
[----:B------:R-:W-:Y:S01]  /*0910*/  @P5 IMAD.MOV.U32 R8, RZ, RZ, 0x5cb0a9dc ;  /* 0x5cb0a9dcff085424 */ /* 0x000fe200078e00ff */
[----:B------:R-:W-:Y:S01]  /*0920*/  @P3 MOV R8, 0xb00327c8 ;  /* 0xb00327c800083802 */ /* 0x000fe20000000f00 */
[----:B------:R-:W-:Y:S01]  /*0930*/  @P5 IMAD.MOV.U32 R22, RZ, RZ, 0x76f988da ;  /* 0x76f988daff165424 */ /* 0x000fe200078e00ff */
[----:B------:R-:W-:Y:S01]  /*0940*/  ISETP.EQ.AND P5, PT, R39, 0xc0, PT ;  /* 0x000000c02700780c */ /* 0x000fe20003fa2270 */
[----:B------:R-:W-:-:S02]  /*0950*/  @P3 IMAD.MOV.U32 R37, RZ, RZ, -0x67c1aeae ;  /* 0x983e5152ff253424 */ /* 0x000fc400078e00ff */
[----:B------:R-:W-:Y:S02]  /*0960*/  @P3 IMAD.MOV.U32 R30, RZ, RZ, -0x57ce3993 ;  /* 0xa831c66dff1e3424 */ /* 0x000fe400078e00ff */
[----:B------:R-:W-:Y:S01]  /*0970*/  @P3 IMAD.MOV.U32 R22, RZ, RZ, -0x40a68039 ;  /* 0xbf597fc7ff163424 */ /* 0x000fe200078e00ff */
[C---:B------:R-:W-:Y:S01]  /*0980*/  ISETP.EQ.AND P3, PT, R39.reuse, 0xd0, PT ;  /* 0x000000d02700780c */ /* 0x040fe20003f62270 */
[----:B------:R-:W-:Y:S02]  /*0990*/  @P2 IMAD.MOV.U32 R37, RZ, RZ, -0x391ff40d ;  /* 0xc6e00bf3ff252424 */ /* 0x000fe400078e00ff */
[----:B------:R-:W-:Y:S01]  /*09a0*/  @P2 IMAD.MOV.U32 R30, RZ, RZ, -0x2a586eb9 ;  /* 0xd5a79147ff1e2424 */ /* 0x000fe200078e00ff */
[----:B------:R-:W-:Y:S01]  /*09b0*/  @P1 MOV R30, 0x2e1b2138 ;  /* 0x2e1b2138001e1802 */ /* 0x000fe20000000f00 */
[----:B------:R-:W-:Y:S02]  /*09c0*/  @P2 IMAD.MOV.U32 R8, RZ, RZ, 0x6ca6351 ;  /* 0x06ca6351ff082424 */ /* 0x000fe400078e00ff */
[----:B------:R-:W-:Y:S01]  /*09d0*/  @P2 IMAD.MOV.U32 R22, RZ, RZ, 0x14292967 ;  /* 0x14292967ff162424 */ /* 0x000fe200078e00ff */
[----:B------:R-:W-:Y:S01]  /*09e0*/  ISETP.EQ.AND P2, PT, R39, 0xe0, PT ;  /* 0x000000e02700780c */ /* 0x000fe20003f42270 */
[----:B------:R-:W-:-:S02]  /*09f0*/  @P1 IMAD.MOV.U32 R37, RZ, RZ, 0x27b70a85 ;  /* 0x27b70a85ff251424 */ /* 0x000fc400078e00ff */
[----:B------:R-:W-:Y:S01]  /*0a00*/  @P1 IMAD.MOV.U32 R8, RZ, RZ, 0x4d2c6dfc ;  /* 0x4d2c6dfcff081424 */ /* 0x000fe200078e00ff */
[----:B------:R-:W-:Y:S01]  /*0a10*/  @P0 MOV R8, 0x81c2c92e ;  /* 0x81c2c92e00080802 */ /* 0x000fe20000000f00 */
[----:B------:R-:W-:Y:S01]  /*0a20*/  @P1 IMAD.MOV.U32 R22, RZ, RZ, 0x53380d13 ;  /* 0x53380d13ff161424 */ /* 0x000fe200078e00ff */
[----:B------:R-:W-:Y:S01]  /*0a30*/  ISETP.EQ.AND P1, PT, R39, 0xf0, PT ;  /* 0x000000f02700780c */ /* 0x000fe20003f22270 */
[----:B------:R-:W-:Y:S02]  /*0a40*/  @P0 IMAD.MOV.U32 R37, RZ, RZ, 0x650a7354 ;  /* 0x650a7354ff250424 */ /* 0x000fe400078e00ff */
[----:B------:R-:W-:Y:S02]  /*0a50*/  @P4 IMAD.MOV.U32 R37, RZ, RZ, -0x5d40175f ;  /* 0xa2bfe8a1ff254424 */ /* 0x000fe400078e00ff */
[----:B------:R-:W-:Y:S02]  /*0a60*/  @P6 IMAD.MOV.U32 R37, RZ, RZ, -0x2e6d17e7 ;  /* 0xd192e819ff256424 */ /* 0x000fe400078e00ff */
[----:B------:R-:W-:-:S02]  /*0a70*/  @P5 IMAD.MOV.U32 R37, RZ, RZ, 0x19a4c116 ;  /* 0x19a4c116ff255424 */ /* 0x000fc400078e00ff */
[----:B------:R-:W-:Y:S02]  /*0a80*/  @P3 IMAD.MOV.U32 R37, RZ, RZ, 0x391c0cb3 ;  /* 0x391c0cb3ff253424 */ /* 0x000fe400078e00ff */
[----:B------:R-:W-:Y:S02]  /*0a90*/  @P2 IMAD.MOV.U32 R37, RZ, RZ, 0x748f82ee ;  /* 0x748f82eeff252424 */ /* 0x000fe400078e00ff */
[----:B------:R-:W-:Y:S01]  /*0aa0*/  @P1 MOV R37, 0x90befffa ;  /* 0x90befffa00251802 */ /* 0x000fe20000000f00 */
[----:B------:R-:W-:Y:S02]  /*0ab0*/  @P0 IMAD.MOV.U32 R30, RZ, RZ, 0x766a0abb ;  /* 0x766a0abbff1e0424 */ /* 0x000fe400078e00ff */
[----:B------:R-:W-:Y:S02]  /*0ac0*/  @P4 IMAD.MOV.U32 R30, RZ, RZ, -0x57e599b5 ;  /* 0xa81a664bff1e4424 */ /* 0x000fe400078e00ff */
[----:B------:R-:W-:Y:S02]  /*0ad0*/  @P6 IMAD.MOV.U32 R30, RZ, RZ, -0x2966f9dc ;  /* 0xd6990624ff1e6424 */ /* 0x000fe400078e00ff */
[----:B------:R-:W-:-:S02]  /*0ae0*/  @P5 IMAD.MOV.U32 R30, RZ, RZ, 0x1e376c08 ;  /* 0x1e376c08ff1e5424 */ /* 0x000fc400078e00ff */
[----:B------:R-:W-:Y:S02]  /*0af0*/  @P3 IMAD.MOV.U32 R30, RZ, RZ, 0x4ed8aa4a ;  /* 0x4ed8aa4aff1e3424 */ /* 0x000fe400078e00ff */
[----:B------:R-:W-:Y:S02]  /*0b00*/  @P2 IMAD.MOV.U32 R30, RZ, RZ, 0x78a5636f ;  /* 0x78a5636fff1e2424 */ /* 0x000fe400078e00ff */
[----:B------:R-:W-:Y:S02]  /*0b10*/  @P1 IMAD.MOV.U32 R30, RZ, RZ, -0x5baf9315 ;  /* 0xa4506cebff1e1424 */ /* 0x000fe400078e00ff */
[----:B------:R-:W-:Y:S02]  /*0b20*/  @P4 IMAD.MOV.U32 R8, RZ, RZ, -0x3db47490 ;  /* 0xc24b8b70ff084424 */ /* 0x000fe400078e00ff */
[----:B------:R-:W-:Y:S02]  /*0b30*/  @P6 IMAD.MOV.U32 R8, RZ, RZ, -0xbf1ca7b ;  /* 0xf40e3585ff086424 */ /* 0x000fe400078e00ff */
[----:B------:R-:W-:-:S02]  /*0b40*/  @P5 IMAD.MOV.U32 R8, RZ, RZ, 0x2748774c ;  /* 0x2748774cff085424 */ /* 0x000fc400078e00ff */
[----:B------:R-:W-:Y:S02]  /*0b50*/  @P3 IMAD.MOV.U32 R8, RZ, RZ, 0x5b9cca4f ;  /* 0x5b9cca4fff083424 */ /* 0x000fe400078e00ff */
[----:B------:R-:W-:Y:S01]  /*0b60*/  @P2 IMAD.MOV.U32 R8, RZ, RZ, -0x7b3787ec ;  /* 0x84c87814ff082424 */ /* 0x000fe200078e00ff */
[----:B------:R-:W-:Y:S01]  /*0b70*/  @P1 MOV R8, 0xbef9a3f7 ;  /* 0xbef9a3f700081802 */ /* 0x000fe20000000f00 */
[----:B------:R-:W-:Y:S01]  /*0b80*/  @P0 IMAD.MOV.U32 R22, RZ, RZ, -0x6d8dd37b ;  /* 0x92722c85ff160424 */ /* 0x000fe200078e00ff */
[----:B------:R-:W-:Y:S01]  /*0b90*/  ISETP.NE.AND P0, PT, R40, 0x40, PT ;  /* 0x000000402800780c */ /* 0x000fe20003f05270 */
[----:B------:R-:W-:Y:S02]  /*0ba0*/  @P4 IMAD.MOV.U32 R22, RZ, RZ, -0x3893ae5d ;  /* 0xc76c51a3ff164424 */ /* 0x000fe400078e00ff */
[----:B------:R-:W-:Y:S02]  /*0bb0*/  @P6 IMAD.MOV.U32 R22, RZ, RZ, 0x106aa070 ;  /* 0x106aa070ff166424 */ /* 0x000fe400078e00ff */
[----:B------:R-:W-:-:S02]  /*0bc0*/  @P5 IMAD.MOV.U32 R22, RZ, RZ, 0x34b0bcb5 ;  /* 0x34b0bcb5ff165424 */ /* 0x000fc400078e00ff */
[----:B------:R-:W-:Y:S02]  /*0bd0*/  @P3 IMAD.MOV.U32 R22, RZ, RZ, 0x682e6ff3 ;  /* 0x682e6ff3ff163424 */ /* 0x000fe400078e00ff */
[----:B------:R-:W-:Y:S02]  /*0be0*/  @P2 IMAD.MOV.U32 R22, RZ, RZ, -0x7338fdf8 ;  /* 0x8cc70208ff162424 */ /* 0x000fe400078e00ff */
[----:B------:R-:W-:Y:S02]  /*0bf0*/  @P1 IMAD.MOV.U32 R22, RZ, RZ, -0x398e870e ;  /* 0xc67178f2ff161424 */ /* 0x000fe400078e00ff */
[----:B------:R-:W-:Y:S01]  /*0c00*/  VIADD R39, R39, 0x10 ;  /* 0x0000001027277836 */ /* 0x000fe20000000000 */
[----:B--2---:R-:W-:-:S05]  /*0c10*/  IADD3 R32, PT, PT, R38, R32, R37 ;  /* 0x0000002026207210 */ /* 0x004fca0007ffe025 */
[----:B------:R-:W-:-:S05]  /*0c20*/  IMAD.IADD R28, R32, 0x1, R34 ;  /* 0x00000001201c7824 */ /* 0x000fca00078e0222 */
[C-C-:B------:R-:W-:Y:S02]  /*0c30*/  SHF.L.W.U32.HI R34, R28.reuse, 0x1a, R28.reuse ;  /* 0x0000001a1c227819 */ /* 0x140fe40000010e1c */
[C-C-:B------:R-:W-:Y:S02]  /*0c40*/  SHF.L.W.U32.HI R35, R28.reuse, 0x15, R28.reuse ;  /* 0x000000151c237819 */ /* 0x140fe40000010e1c */
[----:B------:R-:W-:-:S04]  /*0c50*/  SHF.L.W.U32.HI R36, R28, 0x7, R28 ;  /* 0x000000071c247819 */ /* 0x000fc80000010e1c */
[----:B------:R-:W-:Y:S02]  /*0c60*/  LOP3.LUT R34, R36, R34, R35, 0x96, !PT ;  /* 0x0000002224227212 */ /* 0x000fe400078e9623 */
[----:B------:R-:W-:-:S04]  /*0c70*/  LOP3.LUT R35, R20, R28, R23, 0xe2, !PT ;  /* 0x0000001c14237212 */ /* 0x000fc800078ee217 */
[----:B------:R-:W-:Y:S02]  /*0c80*/  IADD3 R34, PT, PT, R35, R9, R34 ;  /* 0x0000000923227210 */ /* 0x000fe40007ffe022 */
[C---:B------:R-:W-:Y:S02]  /*0c90*/  SHF.L.W.U32.HI R35, R26.reuse, 0xa, R26 ;  /* 0x0000000a1a237819 */ /* 0x040fe40000010e1a */
[----:B---3--:R-:W-:Y:S02]  /*0ca0*/  IADD3 R30, PT, PT, R33, R34, R30 ;  /* 0x00000022211e7210 */ /* 0x008fe40007ffe01e */
[C-C-:B------:R-:W-:Y:S02]  /*0cb0*/  SHF.L.W.U32.HI R33, R26.reuse, 0x1e, R26.reuse ;  /* 0x0000001e1a217819 */ /* 0x140fe40000010e1a */
[----:B------:R-:W-:Y:S01]  /*0cc0*/  SHF.L.W.U32.HI R34, R26, 0x13, R26 ;  /* 0x000000131a227819 */ /* 0x000fe20000010e1a */
[----:B------:R-:W-:-:S03]  /*0cd0*/  IMAD.IADD R9, R30, 0x1, R31 ;  /* 0x000000011e097824 */ /* 0x000fc600078e021f */
[----:B------:R-:W-:Y:S02]  /*0ce0*/  LOP3.LUT R33, R35, R33, R34, 0x96, !PT ;  /* 0x0000002123217212 */ /* 0x000fe400078e9622 */
[----:B------:R-:W-:Y:S02]  /*0cf0*/  LOP3.LUT R34, R31, R21, R26, 0xe8, !PT ;  /* 0x000000151f227212 */ /* 0x000fe400078ee81a */
[C-C-:B------:R-:W-:Y:S02]  /*0d00*/  SHF.L.W.U32.HI R31, R9.reuse, 0x1a, R9.reuse ;  /* 0x0000001a091f7819 */ /* 0x140fe40000010e09 */
[C-C-:B------:R-:W-:Y:S02]  /*0d10*/  SHF.L.W.U32.HI R36, R9.reuse, 0x15, R9.reuse ;  /* 0x0000001509247819 */ /* 0x140fe40000010e09 */
[----:B------:R-:W-:Y:S02]  /*0d20*/  SHF.L.W.U32.HI R35, R9, 0x7, R9 ;  /* 0x0000000709237819 */ /* 0x000fe40000010e09 */
[----:B------:R-:W-:-:S02]  /*0d30*/  IADD3 R34, PT, PT, R32, R34, R33 ;  /* 0x0000002220227210 */ /* 0x000fc40007ffe021 */
        /* <DEDUP_REMOVED lines=8> */
[----:B----4-:R-:W-:Y:S02]  /*0dc0*/  IADD3 R8, PT, PT, R29, R35, R8 ;  /* 0x000000231d087210 */ /* 0x010fe40007ffe008 */
[----:B------:R-:W-:-:S03]  /*0dd0*/  IADD3 R31, PT, PT, R30, R23, R31 ;  /* 0x000000171e1f7210 */ /* 0x000fc60007ffe01f */
[----:B------:R-:W-:Y:S01]  /*0de0*/  IMAD.IADD R23, R8, 0x1, R21 ;  /* 0x0000000108177824 */ /* 0x000fe200078e0215 */
[C-C-:B------:R-:W-:Y:S02]  /*0df0*/  SHF.L.W.U32.HI R21, R31.reuse, 0x1e, R31.reuse ;  /* 0x0000001e1f157819 */ /* 0x140fe40000010e1f */
[C-C-:B------:R-:W-:Y:S02]  /*0e00*/  SHF.L.W.U32.HI R30, R31.reuse, 0x13, R31.reuse ;  /* 0x000000131f1e7819 */ /* 0x140fe40000010e1f */
[----:B------:R-:W-:Y:S02]  /*0e10*/  SHF.L.W.U32.HI R29, R31, 0xa, R31 ;  /* 0x0000000a1f1d7819 */ /* 0x000fe40000010e1f */
[C-C-:B------:R-:W-:Y:S02]  /*0e20*/  SHF.L.W.U32.HI R32, R23.reuse, 0x1a, R23.reuse ;  /* 0x0000001a17207819 */ /* 0x140fe40000010e17 */
[C-C-:B------:R-:W-:Y:S02]  /*0e30*/  SHF.L.W.U32.HI R33, R23.reuse, 0x15, R23.reuse ;  /* 0x0000001517217819 */ /* 0x140fe40000010e17 */
[----:B------:R-:W-:-:S02]  /*0e40*/  SHF.L.W.U32.HI R35, R23, 0x7, R23 ;  /* 0x0000000717237819 */ /* 0x000fc40000010e17 */
[----:B------:R-:W-:Y:S02]  /*0e50*/  LOP3.LUT R21, R29, R21, R30, 0x96, !PT ;  /* 0x000000151d157212 */ /* 0x000fe400078e961e */
[----:B------:R-:W-:Y:S02]  /*0e60*/  LOP3.LUT R29, R26, R34, R31, 0xe8, !PT ;  /* 0x000000221a1d7212 */ /* 0x000fe400078ee81f */
[----:B------:R-:W-:Y:S02]  /*0e70*/  LOP3.LUT R33, R35, R32, R33, 0x96, !PT ;  /* 0x0000002023217212 */ /* 0x000fe400078e9621 */
[----:B------:R-:W-:Y:S02]  /*0e80*/  LOP3.LUT R30, R9, R23, R28, 0xe2, !PT ;  /* 0x00000017091e7212 */ /* 0x000fe400078ee21c */
[----:B------:R-:W-:Y:S02]  /*0e90*/  IADD3 R21, PT, PT, R8, R29, R21 ;  /* 0x0000001d08157210 */ /* 0x000fe40007ffe015 */
[----:B------:R-:W-:-:S02]  /*0ea0*/  IADD3 R30, PT, PT, R30, R20, R33 ;  /* 0x000000141e1e7210 */ /* 0x000fc40007ffe021 */
[C-C-:B------:R-:W-:Y:S02]  /*0eb0*/  SHF.L.W.U32.HI R8, R21.reuse, 0x1e, R21.reuse ;  /* 0x0000001e15087819 */ /* 0x140fe40000010e15 */
[C-C-:B------:R-:W-:Y:S02]  /*0ec0*/  SHF.L.W.U32.HI R29, R21.reuse, 0x13, R21.reuse ;  /* 0x00000013151d7819 */ /* 0x140fe40000010e15 */
[----:B------:R-:W-:Y:S02]  /*0ed0*/  SHF.L.W.U32.HI R20, R21, 0xa, R21 ;  /* 0x0000000a15147819 */ /* 0x000fe40000010e15 */
[----:B------:R-:W-:Y:S02]  /*0ee0*/  IADD3 R27, PT, PT, R27, R30, R22 ;  /* 0x0000001e1b1b7210 */ /* 0x000fe40007ffe016 */
[----:B------:R-:W-:Y:S02]  /*0ef0*/  IADD3 R22, P1, PT, R6, 0x10, RZ ;  /* 0x0000001006167810 */ /* 0x000fe40007f3e0ff */
[----:B------:R-:W-:Y:S01]  /*0f00*/  LOP3.LUT R8, R20, R8, R29, 0x96, !PT ;  /* 0x0000000814087212 */ /* 0x000fe200078e961d */
[----:B------:R-:W-:Y:S01]  /*0f10*/  IMAD.IADD R20, R27, 0x1, R26 ;  /* 0x000000011b147824 */ /* 0x000fe200078e021a */
[----:B------:R-:W-:Y:S01]  /*0f20*/  LOP3.LUT R6, R34, R31, R21, 0xe8, !PT ;  /* 0x0000001f22067212 */ /* 0x000fe200078ee815 */
[----:B------:R-:W-:-:S03]  /*0f30*/  IMAD.X R7, RZ, RZ, R7, P1 ;  /* 0x000000ffff077224 */ /* 0x000fc600008e0607 */
[----:B------:R-:W-:Y:S01]  /*0f40*/  IADD3 R26, PT, PT, R27, R6, R8 ;  /* 0x000000061b1a7210 */ /* 0x000fe20007ffe008 */
[----:B------:R-:W-:Y:S06]  /*0f50*/  @P0 BRA `(.L_x_5) ;  /* 0xfffffff400b40947 */ /* 0x000fec000383ffff */
[----:B-----5:R-:W-:Y:S01]  /*0f60*/  IMAD.IADD R26, R26, 0x1, R10 ;  /* 0x000000011a1a7824 */ /* 0x020fe200078e020a */
[----:B------:R-:W-:Y:S01]  /*0f70*/  IADD3 R20, PT, PT, R20, R14, RZ ;  /* 0x0000000e14147210 */ /* 0x000fe20007ffe0ff */
[----:B------:R-:W-:Y:S02]  /*0f80*/  IMAD.IADD R21, R21, 0x1, R11 ;  /* 0x0000000115157824 */ /* 0x000fe400078e020b */
[----:B------:R-:W-:Y:S01]  /*0f90*/  IMAD.IADD R31, R31, 0x1, R12 ;  /* 0x000000011f1f7824 */ /* 0x000fe200078e020c */
[----:B------:R1:W-:Y:S01]  /*0fa0*/  STG.E desc[UR10][R4.64], R26 ;  /* 0x0000001a04007986 */ /* 0x0003e2000c10190a */
[----:B------:R-:W-:Y:S02]  /*0fb0*/  IMAD.IADD R34, R34, 0x1, R13 ;  /* 0x0000000122227824 */ /* 0x000fe400078e020d */
[----:B------:R-:W-:Y:S01]  /*0fc0*/  IMAD.IADD R23, R23, 0x1, R15 ;  /* 0x0000000117177824 */ /* 0x000fe200078e020f */
[----:B------:R1:W-:Y:S01]  /*0fd0*/  STG.E desc[UR10][R4.64+0x4], R21 ;  /* 0x0000041504007986 */ /* 0x0003e2000c10190a */
[----:B------:R-:W-:Y:S01]  /*0fe0*/  IMAD.IADD R9, R9, 0x1, R16 ;  /* 0x0000000109097824 */ /* 0x000fe200078e0210 */
[----:B------:R-:W-:Y:S01]  /*0ff0*/  MOV R13, R34 ;  /* 0x00000022000d7202 */ /* 0x000fe20000000f00 */
[----:B------:R-:W-:Y:S01]  /*1000*/  IMAD.IADD R28, R28, 0x1, R17 ;  /* 0x000000011c1c7824 */ /* 0x000fe200078e0211 */
[----:B------:R1:W-:Y:S01]  /*1010*/  STG.E desc[UR10][R4.64+0x8], R31 ;  /* 0x0000081f04007986 */ /* 0x0003e2000c10190a */
[----:B------:R-:W-:-:S02]  /*1020*/  VIADD R25, R25, 0x1 ;  /* 0x0000000119197836 */ /* 0x000fc40000000000 */
[----:B------:R-:W-:Y:S01]  /*1030*/  IMAD.MOV.U32 R10, RZ, RZ, R26 ;  /* 0x000000ffff0a7224 */ /* 0x000fe200078e001a */
[----:B------:R1:W-:Y:S01]  /*1040*/  STG.E desc[UR10][R4.64+0xc], R34 ;  /* 0x00000c2204007986 */ /* 0x0003e2000c10190a */
[----:B------:R-:W-:Y:S01]  /*1050*/  IMAD.MOV.U32 R11, RZ, RZ, R21 ;  /* 0x000000ffff0b7224 */ /* 0x000fe200078e0015 */
[----:B------:R-:W-:Y:S01]  /*1060*/  ISETP.GT.U32.AND P0, PT, R18, R25, PT ;  /* 0x000000191200720c */ /* 0x000fe20003f04070 */
[----:B------:R-:W-:Y:S01]  /*1070*/  IMAD.MOV.U32 R12, RZ, RZ, R31 ;  /* 0x000000ffff0c7224 */ /* 0x000fe200078e001f */
[----:B------:R1:W-:Y:S01]  /*1080*/  STG.E desc[UR10][R4.64+0x10], R20 ;  /* 0x0000101404007986 */ /* 0x0003e2000c10190a */
[----:B------:R-:W-:Y:S01]  /*1090*/  IMAD.MOV.U32 R14, RZ, RZ, R20 ;  /* 0x000000ffff0e7224 */ /* 0x000fe200078e0014 */
[----:B------:R-:W-:Y:S01]  /*10a0*/  ISETP.GT.U32.AND.EX P0, PT, R19, RZ, PT, P0 ;  /* 0x000000ff1300720c */ /* 0x000fe20003f04100 */
[----:B------:R-:W-:Y:S01]  /*10b0*/  IMAD.MOV.U32 R15, RZ, RZ, R23 ;  /* 0x000000ffff0f7224 */ /* 0x000fe200078e0017 */
[----:B------:R1:W-:Y:S01]  /*10c0*/  STG.E desc[UR10][R4.64+0x14], R23 ;  /* 0x0000141704007986 */ /* 0x0003e2000c10190a */
[----:B------:R-:W-:-:S02]  /*10d0*/  IMAD.MOV.U32 R16, RZ, RZ, R9 ;  /* 0x000000ffff107224 */ /* 0x000fc400078e0009 */
[----:B------:R-:W-:Y:S01]  /*10e0*/  IMAD.MOV.U32 R17, RZ, RZ, R28 ;  /* 0x000000ffff117224 */ /* 0x000fe200078e001c */
[----:B------:R1:W-:Y:S04]  /*10f0*/  STG.E desc[UR10][R4.64+0x18], R9 ;  /* 0x0000180904007986 */ /* 0x0003e8000c10190a */
[----:B------:R1:W-:Y:S03]  /*1100*/  STG.E desc[UR10][R4.64+0x1c], R28 ;  /* 0x00001c1c04007986 */ /* 0x0003e6000c10190a */
[----:B------:R-:W-:Y:S05]  /*1110*/  @P0 BRA `(.L_x_6) ;  /* 0xfffffff400200947 */ /* 0x000fea000383ffff */
.L_x_4:
[----:B------:R-:W-:Y:S05]  /*1120*/  BSYNC.RECONVERGENT B0 ;  /* 0x0000000000007941 */ /* 0x000fea0003800200 */
.L_x_3:
[----:B------:R-:W2:Y:S01]  /*1130*/  LDCU.U8 UR4, c[0x0][0x3c0] ;  /* 0x00007800ff0477ac */ /* 0x000ea20008000000 */
[----:B------:R-:W-:-:S04]  /*1140*/  ISETP.NE.U32.AND P0, PT, R0, UR5, PT ;  /* 0x0000000500007c0c */ /* 0x000fc8000bf05070 */
[----:B------:R-:W-:Y:S01]  /*1150*/  ISETP.NE.AND.EX P0, PT, RZ, UR6, PT, P0 ;  /* 0x00000006ff007c0c */ /* 0x000fe2000bf05300 */
[----:B--2---:R-:W-:-:S06]  /*1160*/  UPRMT UR4, UR4, 0x8880, URZ ;  /* 0x0000888004047896 */ /* 0x004fcc00080000ff */
[----:B------:R-:W-:-:S13]  /*1170*/  ISETP.EQ.OR P0, PT, RZ, UR4, P0 ;  /* 0x00000004ff007c0c */ /* 0x000fda0008702670 */
[----:B------:R-:W-:Y:S05]  /*1180*/  @P0 EXIT ;  /* 0x000000000000094d */ /* 0x000fea0003800000 */
[----:B------:R-:W2:Y:S01]  /*1190*/  LDCU.64 UR6, c[0x0][0x3b0] ;  /* 0x00007600ff0677ac */ /* 0x000ea20008000a00 */
[----:B------:R-:W2:Y:S01]  /*11a0*/  LDCU.64 UR4, c[0x0][0x3c8] ;  /* 0x00007900ff0477ac */ /* 0x000ea20008000a00 */
[----:B------:R-:W3:Y:S01]  /*11b0*/  LDCU.64 UR8, c[0x0][0x388] ;  /* 0x00007100ff0877ac */ /* 0x000ee20008000a00 */
[----:B--2---:R-:W-:-:S04]  /*11c0*/  ULEA UR4, UP0, UR6, UR4, 0x3 ;  /* 0x0000000406047291 */ /* 0x004fc8000f8018ff */
[----:B------:R-:W-:Y:S02]  /*11d0*/  ULEA.HI.X UR5, UR6, UR5, UR7, 0x3, UP0 ;  /* 0x0000000506057291 */ /* 0x000fe400080f1c07 */
[----:B---3--:R-:W-:-:S04]  /*11e0*/  ULEA UR6, UP0, UR4, UR8, 0x2 ;  /* 0x0000000804067291 */ /* 0x008fc8000f8010ff */
[----:B------:R-:W-:Y:S02]  /*11f0*/  ULEA.HI.X UR5, UR4, UR9, UR5, 0x2, UP0 ;  /* 0x0000000904057291 */ /* 0x000fe400080f1405 */
[----:B------:R-:W-:-:S04]  /*1200*/  IMAD.U32 R2, RZ, RZ, UR6 ;  /* 0x00000006ff027e24 */ /* 0x000fc8000f8e00ff */
[----:B------:R-:W-:-:S05]  /*1210*/  IMAD.U32 R3, RZ, RZ, UR5 ;  /* 0x00000005ff037e24 */ /* 0x000fca000f8e00ff */
[----:B01----:R-:W2:Y:S04]  /*1220*/  LDG.E R5, desc[UR10][R2.64+-0x20] ;  /* 0xffffe00a02057981 */ /* 0x003ea8000c1e1900 */
[----:B------:R-:W3:Y:S04]  /*1230*/  LDG.E R7, desc[UR10][R2.64+-0x1c] ;  /* 0xffffe40a02077981 */ /* 0x000ee8000c1e1900 */
[----:B------:R-:W4:Y:S04]  /*1240*/  LDG.E R9, desc[UR10][R2.64+-0x18] ;  /* 0xffffe80a02097981 */ /* 0x000f28000c1e1900 */
[----:B------:R-:W5:Y:S04]  /*1250*/  LDG.E R11, desc[UR10][R2.64+-0x14] ;  /* 0xffffec0a020b7981 */ /* 0x000f68000c1e1900 */
[----:B------:R-:W5:Y:S04]  /*1260*/  LDG.E R13, desc[UR10][R2.64+-0x10] ;  /* 0xfffff00a020d7981 */ /* 0x000f68000c1e1900 */
[----:B------:R-:W5:Y:S04]  /*1270*/  LDG.E R15, desc[UR10][R2.64+-0xc] ;  /* 0xfffff40a020f7981 */ /* 0x000f68000c1e1900 */
[----:B------:R-:W5:Y:S04]  /*1280*/  LDG.E R17, desc[UR10][R2.64+-0x8] ;  /* 0xfffff80a02117981 */ /* 0x000f68000c1e1900 */
[----:B------:R-:W5:Y:S04]  /*1290*/  LDG.E R19, desc[UR10][R2.64+-0x4] ;  /* 0xfffffc0a02137981 */ /* 0x000f68000c1e1900 */
[----:B--2---:R-:W-:Y:S04]  /*12a0*/  STG.E desc[UR10][R2.64], R5 ;  /* 0x0000000502007986 */ /* 0x004fe8000c10190a */
[----:B---3--:R-:W-:Y:S04]  /*12b0*/  STG.E desc[UR10][R2.64+0x4], R7 ;  /* 0x0000040702007986 */ /* 0x008fe8000c10190a */
[----:B----4-:R-:W-:Y:S04]  /*12c0*/  STG.E desc[UR10][R2.64+0x8], R9 ;  /* 0x0000080902007986 */ /* 0x010fe8000c10190a */
[----:B-----5:R-:W-:Y:S04]  /*12d0*/  STG.E desc[UR10][R2.64+0xc], R11 ;  /* 0x00000c0b02007986 */ /* 0x020fe8000c10190a */
[----:B------:R-:W-:Y:S04]  /*12e0*/  STG.E desc[UR10][R2.64+0x10], R13 ;  /* 0x0000100d02007986 */ /* 0x000fe8000c10190a */
[----:B------:R-:W-:Y:S04]  /*12f0*/  STG.E desc[UR10][R2.64+0x14], R15 ;  /* 0x0000140f02007986 */ /* 0x000fe8000c10190a */
[----:B------:R-:W-:Y:S04]  /*1300*/  STG.E desc[UR10][R2.64+0x18], R17 ;  /* 0x0000181102007986 */ /* 0x000fe8000c10190a */
[----:B------:R-:W-:Y:S01]  /*1310*/  STG.E desc[UR10][R2.64+0x1c], R19 ;  /* 0x00001c1302007986 */ /* 0x000fe2000c10190a */
[----:B------:R-:W-:Y:S05]  /*1320*/  EXIT ;  /* 0x000000000000794d */ /* 0x000fea0003800000 */
.L_x_7:
        /* <DEDUP_REMOVED lines=13> */
.L_x_28:


//--------------------- .text._Z9extendingPjS_mmm --------------------------
	.section	.text._Z9extendingPjS_mmm,"ax",@progbits
	.align	128
        .global         _Z9extendingPjS_mmm
        .type           _Z9extendingPjS_mmm,@function
        .size           _Z9extendingPjS_mmm,(.L_x_29 - _Z9extendingPjS_mmm)
        .other          _Z9extendingPjS_mmm,@"STO_CUDA_ENTRY STV_DEFAULT"
_Z9extendingPjS_mmm:
.text._Z9extendingPjS_mmm:
        /* <DEDUP_REMOVED lines=10> */
[----:B------:R-:W1:Y:S01]  /*00a0*/  S2UR UR8, SR_CTAID.X ;  /* 0x00000000000879c3 */ /* 0x000e620000002500 */
[----:B------:R-:W5:Y:S07]  /*00b0*/  LDCU.128 UR12, c[0x0][0x390] ;  /* 0x00007200ff0c77ac */ /* 0x000f6e0008000c00 */
[----:B------:R-:W0:Y:S01]  /*00c0*/  LDC R0, c[0x0][0x368] ;  /* 0x0000da00ff007b82 */ /* 0x000e220000000800 */
[----:B---3--:R-:W-:-:S07]  /*00d0*/  UIMAD UR4, UR4, UR6, UR7 ;  /* 0x00000006040472a4 */ /* 0x008fce000f8e0207 */
[----:B------:R-:W3:Y:S01]  /*00e0*/  LDC.64 R8, c[0x0][0x3a0] ;  /* 0x0000e800ff087b82 */ /* 0x000ee20000000a00 */
[----:B-1----:R-:W-:-:S06]  /*00f0*/  UIMAD UR4, UR4, UR5, UR8 ;  /* 0x00000005040472a4 */ /* 0x002fcc000f8e0208 */
[----:B0-----:R-:W-:Y:S01]  /*0100*/  IMAD R0, R0, UR4, R3 ;  /* 0x0000000400007c24 */ /* 0x001fe2000f8e0203 */
[----:B-----5:R-:W-:-:S03]  /*0110*/  UIADD3 UR4, UP0, UPT, UR12, -0x1, URZ ;  /* 0xffffffff0c047890 */ /* 0x020fc6000ff1e0ff */
[----:B--2---:R-:W-:Y:S01]  /*0120*/  IMAD R0, R0, UR10, R5 ;  /* 0x0000000a00007c24 */ /* 0x004fe2000f8e0205 */
[----:B------:R-:W-:-:S03]  /*0130*/  UIADD3.X UR5, UPT, UPT, UR13, -0x1, URZ, UP0, !UPT ;  /* 0xffffffff0d057890 */ /* 0x000fc600087fe4ff */
[----:B----4-:R-:W-:-:S05]  /*0140*/  IMAD R3, R0, UR9, R7 ;  /* 0x0000000900037c24 */ /* 0x010fca000f8e0207 */
[C---:B------:R-:W-:Y:S02]  /*0150*/  ISETP.NE.U32.AND P0, PT, R3.reuse, UR4, PT ;  /* 0x0000000403007c0c */ /* 0x040fe4000bf05070 */
[----:B------:R-:W-:Y:S02]  /*0160*/  ISETP.GE.U32.AND P1, PT, R3, UR12, PT ;  /* 0x0000000c03007c0c */ /* 0x000fe4000bf26070 */
[----:B------:R-:W-:-:S04]  /*0170*/  ISETP.NE.AND.EX P0, PT, RZ, UR5, PT, P0 ;  /* 0x00000005ff007c0c */ /* 0x000fc8000bf05300 */
[----:B---3--:R-:W-:Y:S02]  /*0180*/  SEL R8, R8, UR14, !P0 ;  /* 0x0000000e08087c07 */ /* 0x008fe4000c000000 */
[----:B------:R-:W-:Y:S02]  /*0190*/  SEL R9, R9, UR15, !P0 ;  /* 0x0000000f09097c07 */ /* 0x000fe4000c000000 */
[----:B------:R-:W-:-:S04]  /*01a0*/  ISETP.NE.U32.AND P0, PT, R8, RZ, PT ;  /* 0x000000ff0800720c */ /* 0x000fc80003f05070 */
[----:B------:R-:W-:-:S04]  /*01b0*/  ISETP.NE.AND.EX P0, PT, R9, RZ, PT, P0 ;  /* 0x000000ff0900720c */ /* 0x000fc80003f05300 */
[----:B------:R-:W-:-:S13]  /*01c0*/  ISETP.GE.U32.OR.EX P0, PT, RZ, UR13, !P0, P1 ;  /* 0x0000000dff007c0c */ /* 0x000fda000c706510 */
[----:B------:R-:W-:Y:S05]  /*01d0*/  @P0 EXIT ;  /* 0x000000000000094d */ /* 0x000fea0003800000 */
[C---:B------:R-:W-:Y:S01]  /*01e0*/  IMAD.WIDE.U32 R10, R3.reuse, UR14, RZ ;  /* 0x0000000e030a7c25 */ /* 0x040fe2000f8e00ff */
[----:B------:R-:W0:Y:S03]  /*01f0*/  LDCU.64 UR4, c[0x0][0x358] ;  /* 0x00006b00ff0477ac */ /* 0x000e260008000a00 */
[----:B------:R-:W-:Y:S02]  /*0200*/  IMAD R3, R3, UR15, R11 ;  /* 0x0000000f03037c24 */ /* 0x000fe4000f8e020b */
[C---:B------:R-:W-:Y:S02]  /*0210*/  IMAD.SHL.U32 R7, R10.reuse, 0x40, RZ ;  /* 0x000000400a077824 */ /* 0x040fe400078e00ff */
[C---:B------:R-:W-:Y:S01]  /*0220*/  IMAD.SHL.U32 R6, R10.reuse, 0x10, RZ ;  /* 0x000000100a067824 */ /* 0x040fe200078e00ff */
[C-C-:B------:R-:W-:Y:S01]  /*0230*/  SHF.L.U64.HI R0, R10.reuse, 0x6, R3.reuse ;  /* 0x000000060a007819 */ /* 0x140fe20000010203 */
[----:B------:R-:W-:Y:S01]  /*0240*/  IMAD.MOV.U32 R13, RZ, RZ, RZ ;  /* 0x000000ffff0d7224 */ /* 0x000fe200078e00ff */
[----:B------:R-:W-:Y:S01]  /*0250*/  SHF.L.U64.HI R10, R10, 0x4, R3 ;  /* 0x000000040a0a7819 */ /* 0x000fe20000010203 */
[----:B------:R-:W-:-:S07]  /*0260*/  IMAD.MOV.U32 R11, RZ, RZ, RZ ;  /* 0x000000ffff0b7224 */ /* 0x000fce00078e00ff */
.L_x_9:
[----:B------:R-:W1:Y:S01]  /*0270*/  LDCU.128 UR8, c[0x0][0x380] ;  /* 0x00007000ff0877ac */ /* 0x000e620008000c00 */
[----:B------:R-:W-:-:S04]  /*0280*/  LEA R2, P0, R13, R6, 0x4 ;  /* 0x000000060d027211 */ /* 0x000fc800078020ff */
[----:B------:R-:W-:Y:S02]  /*0290*/  LEA.HI.X R3, R13, R10, R11, 0x4, P0 ;  /* 0x0000000a0d037211 */ /* 0x000fe400000f240b */
[----:B01----:R-:W-:-:S04]  /*02a0*/  LEA R4, P1, R2, UR8, 0x2 ;  /* 0x0000000802047c11 */ /* 0x003fc8000f8210ff */
[----:B------:R-:W-:-:S05]  /*02b0*/  LEA.HI.X R5, R2, UR9, R3, 0x2, P1 ;  /* 0x0000000902057c11 */ /* 0x000fca00088f1403 */
[----:B0-----:R-:W2:Y:S01]  /*02c0*/  LDG.E R15, desc[UR4][R4.64] ;  /* 0x00000004040f7981 */ /* 0x001ea2000c1e1900 */
[----:B------:R-:W-:-:S04]  /*02d0*/  LEA R3, P0, R13, R7, 0x6 ;  /* 0x000000070d037211 */ /* 0x000fc800078030ff */
[----:B------:R-:W-:Y:S02]  /*02e0*/  LEA R2, P1, R3, UR10, 0x2 ;  /* 0x0000000a03027c11 */ /* 0x000fe4000f8210ff */
[----:B------:R-:W-:-:S04]  /*02f0*/  LEA.HI.X R12, R13, R0, R11, 0x6, P0 ;  /* 0x000000000d0c7211 */ /* 0x000fc800000f340b */
[----:B------:R-:W-:-:S05]  /*0300*/  LEA.HI.X R3, R3, UR11, R12, 0x2, P1 ;  /* 0x0000000b03037c11 */ /* 0x000fca00088f140c */
[----:B--2---:R0:W-:Y:S04]  /*0310*/  STG.E desc[UR4][R2.64], R15 ;  /* 0x0000000f02007986 */ /* 0x0041e8000c101904 */
[----:B------:R-:W2:Y:S04]  /*0320*/  LDG.E R17, desc[UR4][R4.64+0x4] ;  /* 0x0000040404117981 */ /* 0x000ea8000c1e1900 */
[----:B--2---:R1:W-:Y:S04]  /*0330*/  STG.E desc[UR4][R2.64+0x4], R17 ;  /* 0x0000041102007986 */ /* 0x0043e8000c101904 */
[----:B------:R-:W2:Y:S04]  /*0340*/  LDG.E R19, desc[UR4][R4.64+0x8] ;  /* 0x0000080404137981 */ /* 0x000ea8000c1e1900 */
[----:B--2---:R2:W-:Y:S04]  /*0350*/  STG.E desc[UR4][R2.64+0x8], R19 ;  /* 0x0000081302007986 */ /* 0x0045e8000c101904 */
[----:B------:R-:W3:Y:S04]  /*0360*/  LDG.E R21, desc[UR4][R4.64+0xc] ;  /* 0x00000c0404157981 */ /* 0x000ee8000c1e1900 */
[----:B---3--:R3:W-:Y:S04]  /*0370*/  STG.E desc[UR4][R2.64+0xc], R21 ;  /* 0x00000c1502007986 */ /* 0x0087e8000c101904 */
[----:B------:R-:W4:Y:S04]  /*0380*/  LDG.E R23, desc[UR4][R4.64+0x10] ;  /* 0x0000100404177981 */ /* 0x000f28000c1e1900 */
[----:B----4-:R4:W-:Y:S04]  /*0390*/  STG.E desc[UR4][R2.64+0x10], R23 ;  /* 0x0000101702007986 */ /* 0x0109e8000c101904 */
[----:B------:R-:W5:Y:S04]  /*03a0*/  LDG.E R25, desc[UR4][R4.64+0x14] ;  /* 0x0000140404197981 */ /* 0x000f68000c1e1900 */
[----:B-----5:R5:W-:Y:S04]  /*03b0*/  STG.E desc[UR4][R2.64+0x14], R25 ;  /* 0x0000141902007986 */ /* 0x020be8000c101904 */
[----:B0-----:R-:W2:Y:S04]  /*03c0*/  LDG.E R15, desc[UR4][R4.64+0x18] ;  /* 0x00001804040f7981 */ /* 0x001ea8000c1e1900 */
[----:B--2---:R0:W-:Y:S04]  /*03d0*/  STG.E desc[UR4][R2.64+0x18], R15 ;  /* 0x0000180f02007986 */ /* 0x0041e8000c101904 */
[----:B-1----:R-:W2:Y:S04]  /*03e0*/  LDG.E R17, desc[UR4][R4.64+0x1c] ;  /* 0x00001c0404117981 */ /* 0x002ea8000c1e1900 */
[----:B--2---:R-:W-:Y:S04]  /*03f0*/  STG.E desc[UR4][R2.64+0x1c], R17 ;  /* 0x00001c1102007986 */ /* 0x004fe8000c101904 */
[----:B------:R-:W2:Y:S04]  /*0400*/  LDG.E R19, desc[UR4][R4.64+0x20] ;  /* 0x0000200404137981 */ /* 0x000ea8000c1e1900 */
[----:B--2---:R1:W-:Y:S04]  /*0410*/  STG.E desc[UR4][R2.64+0x20], R19 ;  /* 0x0000201302007986 */ /* 0x0043e8000c101904 */
[----:B---3--:R-:W2:Y:S04]  /*0420*/  LDG.E R21, desc[UR4][R4.64+0x24] ;  /* 0x0000240404157981 */ /* 0x008ea8000c1e1900 */
[----:B--2---:R2:W-:Y:S04]  /*0430*/  STG.E desc[UR4][R2.64+0x24], R21 ;  /* 0x0000241502007986 */ /* 0x0045e8000c101904 */
[----:B----4-:R-:W3:Y:S04]  /*0440*/  LDG.E R23, desc[UR4][R4.64+0x28] ;  /* 0x0000280404177981 */ /* 0x010ee8000c1e1900 */
[----:B---3--:R-:W-:Y:S04]  /*0450*/  STG.E desc[UR4][R2.64+0x28], R23 ;  /* 0x0000281702007986 */ /* 0x008fe8000c101904 */
[----:B-----5:R-:W3:Y:S04]  /*0460*/  LDG.E R25, desc[UR4][R4.64+0x2c] ;  /* 0x00002c0404197981 */ /* 0x020ee8000c1e1900 */
[----:B---3--:R-:W-:Y:S04]  /*0470*/  STG.E desc[UR4][R2.64+0x2c], R25 ;  /* 0x00002c1902007986 */ /* 0x008fe8000c101904 */
[----:B0-----:R-:W3:Y:S04]  /*0480*/  LDG.E R15, desc[UR4][R4.64+0x30] ;  /* 0x00003004040f7981 */ /* 0x001ee8000c1e1900 */
[----:B---3--:R0:W-:Y:S04]  /*0490*/  STG.E desc[UR4][R2.64+0x30], R15 ;  /* 0x0000300f02007986 */ /* 0x0081e8000c101904 */
[----:B------:R-:W3:Y:S04]  /*04a0*/  LDG.E R27, desc[UR4][R4.64+0x34] ;  /* 0x00003404041b7981 */ /* 0x000ee8000c1e1900 */
[----:B---3--:R3:W-:Y:S04]  /*04b0*/  STG.E desc[UR4][R2.64+0x34], R27 ;  /* 0x0000341b02007986 */ /* 0x0087e8000c101904 */
[----:B-1----:R-:W4:Y:S04]  /*04c0*/  LDG.E R19, desc[UR4][R4.64+0x38] ;  /* 0x0000380404137981 */ /* 0x002f28000c1e1900 */
[----:B----4-:R3:W-:Y:S04]  /*04d0*/  STG.E desc[UR4][R2.64+0x38], R19 ;  /* 0x0000381302007986 */ /* 0x0107e8000c101904 */
[----:B--2---:R-:W2:Y:S01]  /*04e0*/  LDG.E R21, desc[UR4][R4.64+0x3c] ;  /* 0x00003c0404157981 */ /* 0x004ea2000c1e1900 */
[----:B------:R-:W-:Y:S01]  /*04f0*/  IADD3 R13, P0, PT, R13, 0x1, RZ ;  /* 0x000000010d0d7810 */ /* 0x000fe20007f1e0ff */
[----:B------:R-:W-:-:S02]  /*0500*/  IMAD.MOV.U32 R17, RZ, RZ, 0x28 ;  /* 0x00000028ff117424 */ /* 0x000fc400078e00ff */
[----:B0-----:R-:W-:Y:S02]  /*0510*/  IMAD.MOV.U32 R15, RZ, RZ, RZ ;  /* 0x000000ffff0f7224 */ /* 0x001fe400078e00ff */
[----:B------:R-:W-:Y:S01]  /*0520*/  IMAD.X R11, RZ, RZ, R11, P0 ;  /* 0x000000ffff0b7224 */ /* 0x000fe200000e060b */
[----:B------:R-:W-:-:S04]  /*0530*/  ISETP.NE.U32.AND P0, PT, R13, R8, PT ;  /* 0x000000080d00720c */ /* 0x000fc80003f05070 */
[----:B------:R-:W-:Y:S01]  /*0540*/  ISETP.NE.AND.EX P0, PT, R11, R9, PT, P0 ;  /* 0x000000090b00720c */ /* 0x000fe20003f05300 */
[----:B--2---:R3:W-:-:S12]  /*0550*/  STG.E desc[UR4][R2.64+0x3c], R21 ;  /* 0x00003c1502007986 */ /* 0x0047d8000c101904 */
.L_x_8:
[----:B0-----:R-:W-:-:S05]  /*0560*/  IADD3 R4, P1, PT, R17, R2, RZ ;  /* 0x0000000211047210 */ /* 0x001fca0007f3e0ff */
[----:B------:R-:W-:-:S05]  /*0570*/  IMAD.X R5, R15, 0x1, R3, P1 ;  /* 0x000000010f057824 */ /* 0x000fca00008e0603 */
[----:B------:R-:W2:Y:S04]  /*0580*/  LDG.E R14, desc[UR4][R4.64+0x10] ;  /* 0x00001004040e7981 */ /* 0x000ea8000c1e1900 */
[----:B------:R-:W4:Y:S04]  /*0590*/  LDG.E R25, desc[UR4][R4.64+-0x4] ;  /* 0xfffffc0404197981 */ /* 0x000f28000c1e1900 */
[----:B------:R-:W4:Y:S04]  /*05a0*/  LDG.E R26, desc[UR4][R4.64+-0x28] ;  /* 0xffffd804041a7981 */ /* 0x000f28000c1e1900 */
[----:B------:R-:W5:Y:S04]  /*05b0*/  LDG.E R18, desc[UR4][R4.64+-0x24] ;  /* 0xffffdc0404127981 */ /* 0x000f68000c1e1900 */
[----:B------:R-:W5:Y:S04]  /*05c0*/  LDG.E R20, desc[UR4][R4.64+0x14] ;  /* 0x0000140404147981 */ /* 0x000f68000c1e1900 */
[----:B---3--:R-:W3:Y:S04]  /*05d0*/  LDG.E R21, desc[UR4][R4.64] ;  /* 0x0000000404157981 */ /* 0x008ee8000c1e1900 */
[----:B------:R-:W3:Y:S04]  /*05e0*/  LDG.E R19, desc[UR4][R4.64+-0x20] ;  /* 0xffffe00404137981 */ /* 0x000ee8000c1e1900 */
[----:B------:R-:W3:Y:S04]  /*05f0*/  LDG.E R16, desc[UR4][R4.64+0x4] ;  /* 0x0000040404107981 */ /* 0x000ee8000c1e1900 */
[----:B------:R-:W3:Y:S01]  /*0600*/  LDG.E R12, desc[UR4][R4.64+-0x1c] ;  /* 0xffffe404040c7981 */ /* 0x000ee2000c1e1900 */
[----:B--2---:R-:W-:-:S02]  /*0610*/  SHF.L.W.U32.HI R22, R14, 0xf, R14 ;  /* 0x0000000f0e167819 */ /* 0x004fc40000010e0e */
[--C-:B------:R-:W-:Y:S02]  /*0620*/  SHF.L.W.U32.HI R23, R14, 0xd, R14.reuse ;  /* 0x0000000d0e177819 */ /* 0x100fe40000010e0e */
[----:B------:R-:W-:Y:S02]  /*0630*/  SHF.R.U32.HI R24, RZ, 0xa, R14 ;  /* 0x0000000aff187819 */ /* 0x000fe4000001160e */
[----:B------:R-:W2:Y:S02]  /*0640*/  LDG.E R14, desc[UR4][R4.64+-0x18] ;  /* 0xffffe804040e7981 */ /* 0x000ea4000c1e1900 */
[----:B------:R-:W-:Y:S02]  /*0650*/  LOP3.LUT R22, R24, R22, R23, 0x96, !PT ;  /* 0x0000001618167212 */ /* 0x000fe400078e9617 */
[----:B------:R-:W2:Y:S01]  /*0660*/  LDG.E R23, desc[UR4][R4.64+0x8] ;  /* 0x0000080404177981 */ /* 0x000ea2000c1e1900 */
[----:B------:R-:W-:Y:S02]  /*0670*/  IADD3 R17, P2, PT, R17, 0x10, RZ ;  /* 0x0000001011117810 */ /* 0x000fe40007f5e0ff */
[----:B----4-:R-:W-:-:S02]  /*0680*/  IADD3 R22, PT, PT, R26, R22, R25 ;  /* 0x000000161a167210 */ /* 0x010fc40007ffe019 */
[C-C-:B-----5:R-:W-:Y:S01]  /*0690*/  SHF.L.W.U32.HI R24, R18.reuse, 0x19, R18.reuse ;  /* 0x0000001912187819 */ /* 0x160fe20000010e12 */
[----:B------:R-:W-:Y:S01]  /*06a0*/  IMAD.X R15, RZ, RZ, R15, P2 ;  /* 0x000000ffff0f7224 */ /* 0x000fe200010e060f */
[--C-:B------:R-:W-:Y:S02]  /*06b0*/  SHF.L.W.U32.HI R25, R18, 0xe, R18.reuse ;  /* 0x0000000e12197819 */ /* 0x100fe40000010e12 */
[----:B------:R-:W-:Y:S02]  /*06c0*/  SHF.R.U32.HI R26, RZ, 0x3, R18 ;  /* 0x00000003ff1a7819 */ /* 0x000fe40000011612 */
[--C-:B------:R-:W-:Y:S02]  /*06d0*/  SHF.L.W.U32.HI R27, R20, 0xd, R20.reuse ;  /* 0x0000000d141b7819 */ /* 0x100fe40000010e14 */
[----:B------:R-:W-:Y:S02]  /*06e0*/  LOP3.LUT R25, R26, R24, R25, 0x96, !PT ;  /* 0x000000181a197212 */ /* 0x000fe400078e9619 */
[----:B------:R-:W-:-:S02]  /*06f0*/  SHF.L.W.U32.HI R24, R20, 0xf, R20 ;  /* 0x0000000f14187819 */ /* 0x000fc40000010e14 */
[----:B------:R-:W-:Y:S01]  /*0700*/  SHF.R.U32.HI R20, RZ, 0xa, R20 ;  /* 0x0000000aff147819 */ /* 0x000fe20000011614 */
[----:B------:R-:W-:Y:S01]  /*0710*/  IMAD.IADD R25, R25, 0x1, R22 ;  /* 0x0000000119197824 */ /* 0x000fe200078e0216 */
[----:B------:R-:W-:Y:S02]  /*0720*/  ISETP.NE.U32.AND P1, PT, R17, 0xe8, PT ;  /* 0x000000e81100780c */ /* 0x000fe40003f25070 */
[----:B------:R-:W-:Y:S02]  /*0730*/  LOP3.LUT R20, R20, R24, R27, 0x96, !PT ;  /* 0x0000001814147212 */ /* 0x000fe400078e961b */
[----:B------:R-:W-:Y:S01]  /*0740*/  SHF.L.W.U32.HI R27, R25, 0xd, R25 ;  /* 0x0000000d191b7819 */ /* 0x000fe20000010e19 */
[----:B------:R0:W-:Y:S01]  /*0750*/  STG.E desc[UR4][R4.64+0x18], R25 ;  /* 0x0000181904007986 */ /* 0x0001e2000c101904 */
[----:B---3--:R-:W-:Y:S02]  /*0760*/  IADD3 R22, PT, PT, R18, R20, R21 ;  /* 0x0000001412167210 */ /* 0x008fe40007ffe015 */
[----:B------:R-:W-:-:S02]  /*0770*/  SHF.L.W.U32.HI R18, R19, 0x19, R19 ;  /* 0x0000001913127819 */ /* 0x000fc40000010e13 */
[--C-:B------:R-:W-:Y:S02]  /*0780*/  SHF.L.W.U32.HI R21, R19, 0xe, R19.reuse ;  /* 0x0000000e13157819 */ /* 0x100fe40000010e13 */
[----:B------:R-:W-:Y:S02]  /*0790*/  SHF.R.U32.HI R20, RZ, 0x3, R19 ;  /* 0x00000003ff147819 */ /* 0x000fe40000011613 */
[----:B------:R-:W-:Y:S02]  /*07a0*/  ISETP.NE.AND.EX P1, PT, R15, RZ, PT, P1 ;  /* 0x000000ff0f00720c */ /* 0x000fe40003f25310 */
[----:B------:R-:W-:Y:S02]  /*07b0*/  LOP3.LUT R21, R20, R18, R21, 0x96, !PT ;  /* 0x0000001214157212 */ /* 0x000fe400078e9615 */
[--C-:B------:R-:W-:Y:S02]  /*07c0*/  SHF.L.W.U32.HI R18, R25, 0xf, R25.reuse ;  /* 0x0000000f19127819 */ /* 0x100fe40000010e19 */
[----:B------:R-:W-:Y:S01]  /*07d0*/  SHF.R.U32.HI R20, RZ, 0xa, R25 ;  /* 0x0000000aff147819 */ /* 0x000fe20000011619 */
[----:B------:R-:W-:-:S03]  /*07e0*/  IMAD.IADD R21, R21, 0x1, R22 ;  /* 0x0000000115157824 */ /* 0x000fc600078e0216 */
[----:B------:R-:W-:Y:S02]  /*07f0*/  LOP3.LUT R18, R20, R18, R27, 0x96, !PT ;  /* 0x0000001214127212 */ /* 0x000fe400078e961b */
[--C-:B------:R-:W-:Y:S01]  /*0800*/  SHF.L.W.U32.HI R22, R21, 0xf, R21.reuse ;  /* 0x0000000f15167819 */ /* 0x100fe20000010e15 */
[----:B------:R0:W-:Y:S01]  /*0810*/  STG.E desc[UR4][R4.64+0x1c], R21 ;  /* 0x00001c1504007986 */ /* 0x0001e2000c101904 */
[----:B------:R-:W-:Y:S02]  /*0820*/  IADD3 R16, PT, PT, R19, R18, R16 ;  /* 0x0000001213107210 */ /* 0x000fe40007ffe010 */
[C-C-:B------:R-:W-:Y:S02]  /*0830*/  SHF.L.W.U32.HI R18, R12.reuse, 0x19, R12.reuse ;  /* 0x000000190c127819 */ /* 0x140fe40000010e0c */
[----:B------:R-:W-:Y:S02]  /*0840*/  SHF.L.W.U32.HI R19, R12, 0xe, R12 ;  /* 0x0000000e0c137819 */ /* 0x000fe40000010e0c */
[----:B------:R-:W-:-:S02]  /*0850*/  SHF.L.W.U32.HI R27, R21, 0xd, R21 ;  /* 0x0000000d151b7819 */ /* 0x000fc40000010e15 */
[----:B------:R-:W-:Y:S02]  /*0860*/  SHF.R.U32.HI R24, RZ, 0xa, R21 ;  /* 0x0000000aff187819 */ /* 0x000fe40000011615 */
[----:B------:R-:W-:Y:S02]  /*0870*/  SHF.R.U32.HI R20, RZ, 0x3, R12 ;  /* 0x00000003ff147819 */ /* 0x000fe4000001160c */
[----:B------:R-:W-:Y:S02]  /*0880*/  LOP3.LUT R22, R24, R22, R27, 0x96, !PT ;  /* 0x0000001618167212 */ /* 0x000fe400078e961b */
[----:B------:R-:W-:-:S05]  /*0890*/  LOP3.LUT R19, R20, R18, R19, 0x96, !PT ;  /* 0x0000001214137212 */ /* 0x000fca00078e9613 */
[----:B------:R-:W-:-:S05]  /*08a0*/  IMAD.IADD R19, R19, 0x1, R16 ;  /* 0x0000000113137824 */ /* 0x000fca00078e0210 */
[----:B------:R0:W-:Y:S01]  /*08b0*/  STG.E desc[UR4][R4.64+0x20], R19 ;  /* 0x0000201304007986 */ /* 0x0001e2000c101904 */
[C-C-:B--2---:R-:W-:Y:S02]  /*08c0*/  SHF.L.W.U32.HI R18, R14.reuse, 0x19, R14.reuse ;  /* 0x000000190e127819 */ /* 0x144fe40000010e0e */
[--C-:B------:R-:W-:Y:S02]  /*08d0*/  SHF.L.W.U32.HI R27, R14, 0xe, R14.reuse ;  /* 0x0000000e0e1b7819 */ /* 0x100fe40000010e0e */
[----:B------:R-:W-:Y:S02]  /*08e0*/  SHF.R.U32.HI R14, RZ, 0x3, R14 ;  /* 0x00000003ff0e7819 */ /* 0x000fe4000001160e */
[----:B------:R-:W-:Y:S02]  /*08f0*/  IADD3 R23, PT, PT, R12, R22, R23 ;  /* 0x000000160c177210 */ /* 0x000fe40007ffe017 */
[----:B------:R-:W-:-:S05]  /*0900*/  LOP3.LUT R14, R14, R18, R27, 0x96, !PT ;  /* 0x000000120e0e7212 */ /* 0x000fca00078e961b */
[----:B------:R-:W-:-:S05]  /*0910*/  IMAD.IADD R23, R14, 0x1, R23 ;  /* 0x000000010e177824 */ /* 0x000fca00078e0217 */
[----:B------:R0:W-:Y:S01]  /*0920*/  STG.E desc[UR4][R4.64+0x24], R23 ;  /* 0x0000241704007986 */ /* 0x0001e2000c101904 */
[----:B------:R-:W-:Y:S05]  /*0930*/  @P1 BRA `(.L_x_8) ;  /* 0xfffffffc00081947 */ /* 0x000fea000383ffff */
[----:B------:R-:W-:Y:S05]  /*0940*/  @P0 BRA `(.L_x_9) ;  /* 0xfffffff800480947 */ /* 0x000fea000383ffff */
[----:B------:R-:W-:Y:S05]  /*0950*/  EXIT ;  /* 0x000000000000794d */ /* 0x000fea0003800000 */
.L_x_10:
        /* <DEDUP_REMOVED lines=10> */
.L_x_29:


//--------------------- .text._Z25unsignedCharToUnsignedIntPKhPjmmm --------------------------
	.section	.text._Z25unsignedCharToUnsignedIntPKhPjmmm,"ax",@progbits
	.align	128
        .global         _Z25unsignedCharToUnsignedIntPKhPjmmm
        .type           _Z25unsignedCharToUnsignedIntPKhPjmmm,@function
        .size           _Z25unsignedCharToUnsignedIntPKhPjmmm,(.L_x_30 - _Z25unsignedCharToUnsignedIntPKhPjmmm)
        .other          _Z25unsignedCharToUnsignedIntPKhPjmmm,@"STO_CUDA_ENTRY STV_DEFAULT"
_Z25unsignedCharToUnsignedIntPKhPjmmm:
.text._Z25unsignedCharToUnsignedIntPKhPjmmm:
        /* <DEDUP_REMOVED lines=11> */
[----:B------:R-:W0:Y:S08]  /*00b0*/  LDC R0, c[0x0][0x368] ;  /* 0x0000da00ff007b82 */ /* 0x000e300000000800 */
[----:B------:R-:W5:Y:S01]  /*00c0*/  LDC.64 R8, c[0x0][0x390] ;  /* 0x0000e400ff087b82 */ /* 0x000f620000000a00 */
[----:B---3--:R-:W-:-:S04]  /*00d0*/  UIMAD UR4, UR4, UR6, UR7 ;  /* 0x00000006040472a4 */ /* 0x008fc8000f8e0207 */
[----:B-1----:R-:W-:-:S06]  /*00e0*/  UIMAD UR4, UR4, UR5, UR8 ;  /* 0x00000005040472a4 */ /* 0x002fcc000f8e0208 */
[----:B0-----:R-:W-:Y:S02]  /*00f0*/  IMAD R0, R0, UR4, R3 ;  /* 0x0000000400007c24 */ /* 0x001fe4000f8e0203 */
[----:B------:R-:W0:Y:S02]  /*0100*/  LDC.64 R2, c[0x0][0x398] ;  /* 0x0000e600ff027b82 */ /* 0x000e240000000a00 */
[----:B--2---:R-:W-:Y:S01]  /*0110*/  IMAD R0, R0, UR10, R5 ;  /* 0x0000000a00007c24 */ /* 0x004fe2000f8e0205 */
[----:B-----5:R-:W-:-:S03]  /*0120*/  IADD3 R4, P0, PT, R8, -0x1, RZ ;  /* 0xffffffff08047810 */ /* 0x020fc60007f1e0ff */
[----:B----4-:R-:W-:Y:S01]  /*0130*/  IMAD R7, R0, UR9, R7 ;  /* 0x0000000900077c24 */ /* 0x010fe2000f8e0207 */
[----:B------:R-:W-:-:S04]  /*0140*/  IADD3.X R0, PT, PT, R9, -0x1, RZ, P0, !PT ;  /* 0xffffffff09007810 */ /* 0x000fc800007fe4ff */
[----:B------:R-:W-:Y:S02]  /*0150*/  ISETP.NE.U32.AND P0, PT, R4, R7, PT ;  /* 0x000000070400720c */ /* 0x000fe40003f05070 */
[C---:B------:R-:W-:Y:S02]  /*0160*/  ISETP.GE.U32.AND P1, PT, R7.reuse, R8, PT ;  /* 0x000000080700720c */ /* 0x040fe40003f26070 */
[----:B------:R-:W-:Y:S01]  /*0170*/  ISETP.NE.AND.EX P0, PT, R0, RZ, PT, P0 ;  /* 0x000000ff0000720c */ /* 0x000fe20003f05300 */
[----:B0-----:R-:W-:-:S04]  /*0180*/  IMAD.WIDE.U32 R4, R7, R2, RZ ;  /* 0x0000000207047225 */ /* 0x001fc800078e00ff */
[----:B------:R-:W-:-:S08]  /*0190*/  IMAD R11, R7, R3, RZ ;  /* 0x00000003070b7224 */ /* 0x000fd000078e02ff */
[----:B------:R-:W0:Y:S08]  /*01a0*/  @!P0 LDC R2, c[0x0][0x3a0] ;  /* 0x0000e800ff028b82 */ /* 0x000e300000000800 */
[----:B------:R-:W1:Y:S01]  /*01b0*/  @!P0 LDC R3, c[0x0][0x3a4] ;  /* 0x0000e900ff038b82 */ /* 0x000e620000000800 */
[----:B0-----:R-:W-:-:S04]  /*01c0*/  ISETP.NE.U32.AND P0, PT, R2, RZ, PT ;  /* 0x000000ff0200720c */ /* 0x001fc80003f05070 */
[----:B-1----:R-:W-:-:S04]  /*01d0*/  ISETP.NE.AND.EX P0, PT, R3, RZ, PT, P0 ;  /* 0x000000ff0300720c */ /* 0x002fc80003f05300 */
[----:B------:R-:W-:-:S13]  /*01e0*/  ISETP.GE.U32.OR.EX P0, PT, RZ, R9, !P0, P1 ;  /* 0x00000009ff00720c */ /* 0x000fda0004706510 */
[----:B------:R-:W-:Y:S05]  /*01f0*/  @P0 EXIT ;  /* 0x000000000000094d */ /* 0x000fea0003800000 */
[----:B------:R-:W0:Y:S01]  /*0200*/  LDCU.128 UR8, c[0x0][0x380] ;  /* 0x00007000ff0877ac */ /* 0x000e220008000c00 */
[----:B------:R-:W-:Y:S01]  /*0210*/  IMAD.SHL.U32 R9, R4, 0x40, RZ ;  /* 0x0000004004097824 */ /* 0x000fe200078e00ff */
[----:B------:R-:W-:Y:S01]  /*0220*/  MOV R0, R2 ;  /* 0x0000000200007202 */ /* 0x000fe20000000f00 */
[----:B------:R-:W-:Y:S01]  /*0230*/  IMAD.IADD R5, R5, 0x1, R11 ;  /* 0x0000000105057824 */ /* 0x000fe200078e020b */
[----:B------:R-:W1:Y:S01]  /*0240*/  LDCU.64 UR4, c[0x0][0x358] ;  /* 0x00006b00ff0477ac */ /* 0x000e620008000a00 */
[----:B------:R-:W-:-:S03]  /*0250*/  IMAD.MOV.U32 R6, RZ, RZ, R3 ;  /* 0x000000ffff067224 */ /* 0x000fc600078e0003 */
[----:B------:R-:W-:Y:S02]  /*0260*/  SHF.L.U64.HI R4, R4, 0x6, R5 ;  /* 0x0000000604047819 */ /* 0x000fe40000010205 */
[C---:B0-----:R-:W-:Y:S02]  /*0270*/  IADD3 R7, P0, PT, R9.reuse, UR8, RZ ;  /* 0x0000000809077c10 */ /* 0x041fe4000ff1e0ff */
[----:B------:R-:W-:Y:S02]  /*0280*/  IADD3 R9, P2, PT, R9, UR10, RZ ;  /* 0x0000000a09097c10 */ /* 0x000fe4000ff5e0ff */
[----:B------:R-:W-:Y:S02]  /*0290*/  IADD3 R7, P1, PT, R7, 0x1f, RZ ;  /* 0x0000001f07077810 */ /* 0x000fe40007f3e0ff */
[----:B------:R-:W-:Y:S02]  /*02a0*/  IADD3 R9, P3, PT, R9, 0x20, RZ ;  /* 0x0000002009097810 */ /* 0x000fe40007f7e0ff */
[----:B------:R-:W-:-:S02]  /*02b0*/  IADD3.X R8, PT, PT, RZ, UR9, R4, P1, P0 ;  /* 0x00000009ff087c10 */ /* 0x000fc40008fe0404 */
[----:B-1----:R-:W-:-:S09]  /*02c0*/  IADD3.X R10, PT, PT, RZ, UR11, R4, P3, P2 ;  /* 0x0000000bff0a7c10 */ /* 0x002fd20009fe4404 */
.L_x_11:
[----:B------:R-:W-:Y:S01]  /*02d0*/  IMAD.MOV.U32 R2, RZ, RZ, R7 ;  /* 0x000000ffff027224 */ /* 0x000fe200078e0007 */
[----:B------:R-:W-:-:S05]  /*02e0*/  MOV R3, R8 ;  /* 0x0000000800037202 */ /* 0x000fca0000000f00 */
[----:B0-----:R-:W2:Y:S04]  /*02f0*/  LDG.E.U8 R4, desc[UR4][R2.64+-0x1f] ;  /* 0xffffe10402047981 */ /* 0x001ea8000c1e1100 */
[----:B------:R-:W2:Y:S04]  /*0300*/  LDG.E.U8 R5, desc[UR4][R2.64+-0x1e] ;  /* 0xffffe20402057981 */ /* 0x000ea8000c1e1100 */
[----:B------:R-:W3:Y:S04]  /*0310*/  LDG.E.U8 R7, desc[UR4][R2.64+-0x1d] ;  /* 0xffffe30402077981 */ /* 0x000ee8000c1e1100 */
[----:B------:R-:W4:Y:S01]  /*0320*/  LDG.E.U8 R8, desc[UR4][R2.64+-0x1c] ;  /* 0xffffe40402087981 */ /* 0x000f22000c1e1100 */
[----:B--2---:R-:W-:-:S02]  /*0330*/  IMAD R4, R4, 0x100, R5 ;  /* 0x0000010004047824 */ /* 0x004fc400078e0205 */
[----:B------:R-:W-:Y:S02]  /*0340*/  IMAD.MOV.U32 R5, RZ, RZ, R10 ;  /* 0x000000ffff057224 */ /* 0x000fe400078e000a */
[----:B---3--:R-:W-:Y:S02]  /*0350*/  IMAD R7, R4, 0x100, R7 ;  /* 0x0000010004077824 */ /* 0x008fe400078e0207 */
[----:B------:R-:W-:-:S03]  /*0360*/  IMAD.MOV.U32 R4, RZ, RZ, R9 ;  /* 0x000000ffff047224 */ /* 0x000fc600078e0009 */
[----:B----4-:R-:W-:-:S05]  /*0370*/  LEA R7, R7, R8, 0x8 ;  /* 0x0000000807077211 */ /* 0x010fca00078e40ff */
[----:B------:R0:W-:Y:S04]  /*0380*/  STG.E desc[UR4][R4.64+-0x20], R7 ;  /* 0xffffe00704007986 */ /* 0x0001e8000c101904 */
[----:B------:R-:W2:Y:S04]  /*0390*/  LDG.E.U8 R8, desc[UR4][R2.64+-0x1b] ;  /* 0xffffe50402087981 */ /* 0x000ea8000c1e1100 */
[----:B------:R-:W2:Y:S04]  /*03a0*/  LDG.E.U8 R9, desc[UR4][R2.64+-0x1a] ;  /* 0xffffe60402097981 */ /* 0x000ea8000c1e1100 */
[----:B------:R-:W3:Y:S04]  /*03b0*/  LDG.E.U8 R10, desc[UR4][R2.64+-0x19] ;  /* 0xffffe704020a7981 */ /* 0x000ee8000c1e1100 */
[----:B------:R-:W4:Y:S01]  /*03c0*/  LDG.E.U8 R11, desc[UR4][R2.64+-0x18] ;  /* 0xffffe804020b7981 */ /* 0x000f22000c1e1100 */
[----:B--2---:R-:W-:-:S05]  /*03d0*/  LEA R9, R8, R9, 0x8 ;  /* 0x0000000908097211 */ /* 0x004fca00078e40ff */
[----:B---3--:R-:W-:-:S04]  /*03e0*/  IMAD R10, R9, 0x100, R10 ;  /* 0x00000100090a7824 */ /* 0x008fc800078e020a */
[----:B----4-:R-:W-:-:S05]  /*03f0*/  IMAD.U32 R11, R10, 0x100, R11 ;  /* 0x000001000a0b7824 */ /* 0x010fca00078e000b */
[----:B------:R1:W-:Y:S04]  /*0400*/  STG.E desc[UR4][R4.64+-0x1c], R11 ;  /* 0xffffe40b04007986 */ /* 0x0003e8000c101904 */
[----:B------:R-:W2:Y:S04]  /*0410*/  LDG.E.U8 R8, desc[UR4][R2.64+-0x17] ;  /* 0xffffe90402087981 */ /* 0x000ea8000c1e1100 */
[----:B------:R-:W2:Y:S04]  /*0420*/  LDG.E.U8 R9, desc[UR4][R2.64+-0x16] ;  /* 0xffffea0402097981 */ /* 0x000ea8000c1e1100 */
[----:B0-----:R-:W3:Y:S04]  /*0430*/  LDG.E.U8 R7, desc[UR4][R2.64+-0x15] ;  /* 0xffffeb0402077981 */ /* 0x001ee8000c1e1100 */
[----:B------:R-:W4:Y:S01]  /*0440*/  LDG.E.U8 R10, desc[UR4][R2.64+-0x14] ;  /* 0xffffec04020a7981 */ /* 0x000f22000c1e1100 */
[----:B--2---:R-:W-:-:S05]  /*0450*/  LEA R8, R8, R9, 0x8 ;  /* 0x0000000908087211 */ /* 0x004fca00078e40ff */
[----:B---3--:R-:W-:-:S04]  /*0460*/  IMAD R7, R8, 0x100, R7 ;  /* 0x0000010008077824 */ /* 0x008fc800078e0207 */
[----:B----4-:R-:W-:-:S05]  /*0470*/  IMAD.U32 R7, R7, 0x100, R10 ;  /* 0x0000010007077824 */ /* 0x010fca00078e000a */
[----:B------:R0:W-:Y:S04]  /*0480*/  STG.E desc[UR4][R4.64+-0x18], R7 ;  /* 0xffffe80704007986 */ /* 0x0001e8000c101904 */
[----:B------:R-:W2:Y:S04]  /*0490*/  LDG.E.U8 R8, desc[UR4][R2.64+-0x13] ;  /* 0xffffed0402087981 */ /* 0x000ea8000c1e1100 */
[----:B------:R-:W2:Y:S04]  /*04a0*/  LDG.E.U8 R9, desc[UR4][R2.64+-0x12] ;  /* 0xffffee0402097981 */ /* 0x000ea8000c1e1100 */
[----:B------:R-:W3:Y:S04]  /*04b0*/  LDG.E.U8 R10, desc[UR4][R2.64+-0x11] ;  /* 0xffffef04020a7981 */ /* 0x000ee8000c1e1100 */
[----:B-1----:R-:W4:Y:S01]  /*04c0*/  LDG.E.U8 R11, desc[UR4][R2.64+-0x10] ;  /* 0xfffff004020b7981 */ /* 0x002f22000c1e1100 */
        /* <DEDUP_REMOVED lines=65> */
[----:B---3--:R-:W-:-:S05]  /*08e0*/  IMAD R10, R9, 0x100, R10 ;  /* 0x00000100090a7824 */ /* 0x008fca00078e020a */
[----:B----4-:R-:W-:-:S05]  /*08f0*/  LEA R11, R10, R11, 0x8 ;  /* 0x0000000b0a0b7211 */ /* 0x010fca00078e40ff */
[----:B------:R1:W-:Y:S04]  /*0900*/  STG.E desc[UR4][R4.64+0xc], R11 ;  /* 0x00000c0b04007986 */ /* 0x0003e8000c101904 */
[----:B------:R-:W2:Y:S04]  /*0910*/  LDG.E.U8 R8, desc[UR4][R2.64+0x11] ;  /* 0x0000110402087981 */ /* 0x000ea8000c1e1100 */
[----:B------:R-:W2:Y:S04]  /*0920*/  LDG.E.U8 R9, desc[UR4][R2.64+0x12] ;  /* 0x0000120402097981 */ /* 0x000ea8000c1e1100 */
[----:B0-----:R-:W3:Y:S04]  /*0930*/  LDG.E.U8 R7, desc[UR4][R2.64+0x13] ;  /* 0x0000130402077981 */ /* 0x001ee8000c1e1100 */
[----:B------:R-:W4:Y:S01]  /*0940*/  LDG.E.U8 R10, desc[UR4][R2.64+0x14] ;  /* 0x00001404020a7981 */ /* 0x000f22000c1e1100 */
[----:B--2---:R-:W-:-:S05]  /*0950*/  IMAD R8, R8, 0x100, R9 ;  /* 0x0000010008087824 */ /* 0x004fca00078e0209 */
[----:B---3--:R-:W-:-:S05]  /*0960*/  LEA R7, R8, R7, 0x8 ;  /* 0x0000000708077211 */ /* 0x008fca00078e40ff */
        /* <DEDUP_REMOVED lines=22> */
[----:B------:R-:W-:-:S02]  /*0ad0*/  IADD3 R0, P0, PT, R0, -0x1, RZ ;  /* 0xffffffff00007810 */ /* 0x000fc40007f1e0ff */
[----:B0-----:R-:W-:Y:S02]  /*0ae0*/  IADD3 R7, P1, PT, R2, 0x40, RZ ;  /* 0x0000004002077810 */ /* 0x001fe40007f3e0ff */
[----:B------:R-:W-:Y:S02]  /*0af0*/  IADD3.X R6, PT, PT, R6, -0x1, RZ, P0, !PT ;  /* 0xffffffff06067810 */ /* 0x000fe400007fe4ff */
[----:B------:R-:W-:-:S04]  /*0b00*/  ISETP.NE.U32.AND P0, PT, R0, RZ, PT ;  /* 0x000000ff0000720c */ /* 0x000fc80003f05070 */
[----:B------:R-:W-:Y:S02]  /*0b10*/  ISETP.NE.AND.EX P0, PT, R6, RZ, PT, P0 ;  /* 0x000000ff0600720c */ /* 0x000fe40003f05300 */
[----:B--2---:R-:W-:Y:S01]  /*0b20*/  LEA R9, R8, R9, 0x8 ;  /* 0x0000000908097211 */ /* 0x004fe200078e40ff */
[----:B------:R-:W-:-:S04]  /*0b30*/  IMAD.X R8, RZ, RZ, R3, P1 ;  /* 0x000000ffff087224 */ /* 0x000fc800008e0603 */
[----:B---3--:R-:W-:Y:S01]  /*0b40*/  IMAD R10, R9, 0x100, R10 ;  /* 0x00000100090a7824 */ /* 0x008fe200078e020a */
[----:B------:R-:W-:-:S04]  /*0b50*/  IADD3 R9, P2, PT, R4, 0x40, RZ ;  /* 0x0000004004097810 */ /* 0x000fc80007f5e0ff */
[----:B----4-:R-:W-:Y:S02]  /*0b60*/  LEA R11, R10, R11, 0x8 ;  /* 0x0000000b0a0b7211 */ /* 0x010fe400078e40ff */
[----:B------:R-:W-:-:S03]  /*0b70*/  IADD3.X R10, PT, PT, RZ, R5, RZ, P2, !PT ;  /* 0x00000005ff0a7210 */ /* 0x000fc600017fe4ff */
[----:B------:R0:W-:Y:S01]  /*0b80*/  STG.E desc[UR4][R4.64+0x1c], R11 ;  /* 0x00001c0b04007986 */ /* 0x0001e2000c101904 */
[----:B------:R-:W-:Y:S05]  /*0b90*/  @P0 BRA `(.L_x_11) ;  /* 0xfffffff400cc0947 */ /* 0x000fea000383ffff */
[----:B------:R-:W-:Y:S05]  /*0ba0*/  EXIT ;  /* 0x000000000000794d */ /* 0x000fea0003800000 */
.L_x_12:
        /* <DEDUP_REMOVED lines=13> */
.L_x_30:


//--------------------- .text._Z11paddingCharPhS_mmmmm --------------------------
	.section	.text._Z11paddingCharPhS_mmmmm,"ax",@progbits
	.align	128
        .global         _Z11paddingCharPhS_mmmmm
        .type           _Z11paddingCharPhS_mmmmm,@function
        .size           _Z11paddingCharPhS_mmmmm,(.L_x_31 - _Z11paddingCharPhS_mmmmm)
        .other          _Z11paddingCharPhS_mmmmm,@"STO_CUDA_ENTRY STV_DEFAULT"
_Z11paddingCharPhS_mmmmm:
.text._Z11paddingCharPhS_mmmmm:
        /* <DEDUP_REMOVED lines=17> */
[----:B0-----:R-:W-:-:S07]  /*0110*/  IMAD R0, R0, UR4, R3 ;  /* 0x0000000400007c24 */ /* 0x001fce000f8e0203 */
[----:B------:R-:W1:Y:S01]  /*0120*/  LDC.64 R6, c[0x0][0x3a0] ;  /* 0x0000e800ff067b82 */ /* 0x000e620000000a00 */
[----:B-----5:R-:W-:Y:S01]  /*0130*/  UIADD3 UR4, UP0, UPT, UR12, -0x1, URZ ;  /* 0xffffffff0c047890 */ /* 0x020fe2000ff1e0ff */
[----:B--2---:R-:W-:-:S03]  /*0140*/  IMAD R0, R0, UR10, R9 ;  /* 0x0000000a00007c24 */ /* 0x004fc6000f8e0209 */
[----:B------:R-:W-:Y:S01]  /*0150*/  UIADD3.X UR5, UPT, UPT, UR13, -0x1, URZ, UP0, !UPT ;  /* 0xffffffff0d057890 */ /* 0x000fe200087fe4ff */
[----:B----4-:R-:W-:Y:S01]  /*0160*/  IMAD R15, R0, UR9, R15 ;  /* 0x00000009000f7c24 */ /* 0x010fe2000f8e020f */
[----:B---3--:R-:W-:-:S04]  /*0170*/  ISETP.NE.U32.AND P0, PT, R10, RZ, PT ;  /* 0x000000ff0a00720c */ /* 0x008fc80003f05070 */
[C---:B------:R-:W-:Y:S02]  /*0180*/  ISETP.GE.U32.AND P1, PT, R15.reuse, UR12, PT ;  /* 0x0000000c0f007c0c */ /* 0x040fe4000bf26070 */
[----:B------:R-:W-:Y:S02]  /*0190*/  ISETP.NE.U32.AND P2, PT, R15, UR4, PT ;  /* 0x000000040f007c0c */ /* 0x000fe4000bf45070 */
[----:B------:R-:W-:Y:S02]  /*01a0*/  ISETP.GE.U32.AND.EX P1, PT, RZ, UR13, PT, P1 ;  /* 0x0000000dff007c0c */ /* 0x000fe4000bf26110 */
[----:B------:R-:W-:-:S04]  /*01b0*/  ISETP.NE.AND.EX P2, PT, RZ, UR5, PT, P2 ;  /* 0x00000005ff007c0c */ /* 0x000fc8000bf45320 */
[C---:B------:R-:W-:Y:S02]  /*01c0*/  ISETP.NE.AND.EX P0, PT, R11.reuse, RZ, !P2, P0 ;  /* 0x000000ff0b00720c */ /* 0x040fe40005705300 */
[----:B-1----:R-:W-:Y:S02]  /*01d0*/  IADD3 R8, P2, PT, R4, R6, RZ ;  /* 0x0000000604087210 */ /* 0x002fe40007f5e0ff */
[----:B------:R-:W-:Y:S02]  /*01e0*/  SEL R0, R10, R4, P0 ;  /* 0x000000040a007207 */ /* 0x000fe40000000000 */
[----:B------:R-:W-:Y:S01]  /*01f0*/  SEL R3, R11, R5, P0 ;  /* 0x000000050b037207 */ /* 0x000fe20000000000 */
[----:B------:R-:W-:Y:S08]  /*0200*/  @P1 EXIT ;  /* 0x000000000000194d */ /* 0x000ff00003800000 */
[----:B------:R-:W-:Y:S01]  /*0210*/  ISETP.NE.U32.AND P1, PT, R0, RZ, PT ;  /* 0x000000ff0000720c */ /* 0x000fe20003f25070 */
[----:B------:R-:W-:Y:S01]  /*0220*/  IMAD.X R2, R5, 0x1, R7, P2 ;  /* 0x0000000105027824 */ /* 0x000fe200010e0607 */
[----:B------:R-:W0:Y:S01]  /*0230*/  LDCU.64 UR4, c[0x0][0x358] ;  /* 0x00006b00ff0477ac */ /* 0x000e220008000a00 */
[-C--:B------:R-:W-:Y:S01]  /*0240*/  IMAD.WIDE.U32 R8, R8, R15.reuse, RZ ;  /* 0x0000000f08087225 */ /* 0x080fe200078e00ff */
[----:B------:R-:W-:Y:S01]  /*0250*/  ISETP.NE.AND.EX P1, PT, R3, RZ, PT, P1 ;  /* 0x000000ff0300720c */ /* 0x000fe20003f25310 */
[----:B------:R-:W-:Y:S01]  /*0260*/  BSSY.RECONVERGENT B0, `(.L_x_13) ;  /* 0x0000017000007945 */ /* 0x000fe20003800200 */
[----:B------:R-:W1:Y:S01]  /*0270*/  LDCU.128 UR8, c[0x0][0x380] ;  /* 0x00007000ff0877ac */ /* 0x000e620008000c00 */
[----:B------:R-:W-:-:S04]  /*0280*/  IMAD R11, R2, R15, RZ ;  /* 0x0000000f020b7224 */ /* 0x000fc800078e02ff */
[----:B------:R-:W-:-:S06]  /*0290*/  IMAD.IADD R16, R9, 0x1, R11 ;  /* 0x0000000109107824 */ /* 0x000fcc00078e020b */
[----:B------:R-:W-:Y:S05]  /*02a0*/  @!P1 BRA `(.L_x_14) ;  /* 0x0000000000489947 */ /* 0x000fea0003800000 */
[----:B------:R-:W-:Y:S02]  /*02b0*/  IMAD.MOV.U32 R2, RZ, RZ, RZ ;  /* 0x000000ffff027224 */ /* 0x000fe400078e00ff */
[----:B------:R-:W-:Y:S02]  /*02c0*/  IMAD.MOV.U32 R17, RZ, RZ, RZ ;  /* 0x000000ffff117224 */ /* 0x000fe400078e00ff */
[----:B------:R-:W-:-:S07]  /*02d0*/  IMAD.MOV.U32 R14, RZ, RZ, RZ ;  /* 0x000000ffff0e7224 */ /* 0x000fce00078e00ff */
.L_x_15:
[----:B------:R-:W-:Y:S02]  /*02e0*/  IMAD.MOV.U32 R10, RZ, RZ, R17 ;  /* 0x000000ffff0a7224 */ /* 0x000fe400078e0011 */
[----:B--2---:R-:W-:Y:S02]  /*02f0*/  IMAD.MOV.U32 R11, RZ, RZ, R14 ;  /* 0x000000ffff0b7224 */ /* 0x004fe400078e000e */
[----:B------:R-:W-:-:S04]  /*0300*/  IMAD.WIDE.U32 R10, R15, R4, R10 ;  /* 0x000000040f0a7225 */ /* 0x000fc800078e000a */
[----:B------:R-:W-:Y:S01]  /*0310*/  IMAD R11, R15, R5, R11 ;  /* 0x000000050f0b7224 */ /* 0x000fe200078e020b */
[----:B-1----:R-:W-:-:S04]  /*0320*/  IADD3 R10, P1, PT, R10, UR8, RZ ;  /* 0x000000080a0a7c10 */ /* 0x002fc8000ff3e0ff */
[----:B------:R-:W-:-:S06]  /*0330*/  IADD3.X R11, PT, PT, R11, UR9, RZ, P1, !PT ;  /* 0x000000090b0b7c10 */ /* 0x000fcc0008ffe4ff */
[----:B0-----:R-:W2:Y:S01]  /*0340*/  LDG.E.U8 R11, desc[UR4][R10.64] ;  /* 0x000000040a0b7981 */ /* 0x001ea2000c1e1100 */
[----:B------:R-:W-:Y:S01]  /*0350*/  IADD3 R12, P1, P2, R17, UR10, R8 ;  /* 0x0000000a110c7c10 */ /* 0x000fe2000fa3e008 */
[----:B------:R-:W-:-:S03]  /*0360*/  VIADD R17, R2, 0x1 ;  /* 0x0000000102117836 */ /* 0x000fc60000000000 */
[----:B------:R-:W-:Y:S01]  /*0370*/  IADD3.X R13, PT, PT, R14, UR11, R16, P1, P2 ;  /* 0x0000000b0e0d7c10 */ /* 0x000fe20008fe4410 */
[----:B------:R-:W-:Y:S01]  /*0380*/  IMAD.MOV.U32 R2, RZ, RZ, R17 ;  /* 0x000000ffff027224 */ /* 0x000fe200078e0011 */
[----:B------:R-:W-:-:S04]  /*0390*/  ISETP.GT.U32.AND P1, PT, R0, R17, PT ;  /* 0x000000110000720c */ /* 0x000fc80003f24070 */
[----:B------:R-:W-:Y:S01]  /*03a0*/  ISETP.GT.U32.AND.EX P1, PT, R3, RZ, PT, P1 ;  /* 0x000000ff0300720c */ /* 0x000fe20003f24110 */
[----:B--2---:R2:W-:-:S12]  /*03b0*/  STG.E.U8 desc[UR4][R12.64], R11 ;  /* 0x0000000b0c007986 */ /* 0x0045d8000c101104 */
[----:B------:R-:W-:Y:S05]  /*03c0*/  @P1 BRA `(.L_x_15) ;  /* 0xfffffffc00c41947 */ /* 0x000fea000383ffff */
.L_x_14:
[----:B01----:R-:W-:Y:S05]  /*03d0*/  BSYNC.RECONVERGENT B0 ;  /* 0x0000000000007941 */ /* 0x003fea0003800200 */
.L_x_13:
[----:B--2---:R-:W0:Y:S01]  /*03e0*/  LDC.64 R10, c[0x0][0x3a8] ;  /* 0x0000ea00ff0a7b82 */ /* 0x004e220000000a00 */
[----:B------:R-:W1:Y:S01]  /*03f0*/  LDCU.64 UR6, c[0x0][0x388] ;  /* 0x00007100ff0677ac */ /* 0x000e620008000a00 */
[----:B------:R-:W-:Y:S01]  /*0400*/  IADD3 R4, P1, PT, R0, R8, RZ ;  /* 0x0000000800047210 */ /* 0x000fe20007f3e0ff */
[----:B------:R-:W-:Y:S01]  /*0410*/  IMAD.MOV.U32 R8, RZ, RZ, 0x80 ;  /* 0x00000080ff087424 */ /* 0x000fe200078e00ff */
[----:B------:R-:W-:Y:S02]  /*0420*/  BSSY.RECONVERGENT B0, `(.L_x_16) ;  /* 0x000005e000007945 */ /* 0x000fe40003800200 */
[----:B-1----:R-:W-:-:S04]  /*0430*/  IADD3 R4, P2, PT, R4, UR6, RZ ;  /* 0x0000000604047c10 */ /* 0x002fc8000ff5e0ff */
[----:B------:R-:W-:Y:S02]  /*0440*/  IADD3.X R5, PT, PT, R16, UR7, R3, P2, P1 ;  /* 0x0000000710057c10 */ /* 0x000fe400097e2403 */
[----:B0-----:R-:W-:Y:S02]  /*0450*/  SEL R9, R10, R6, P0 ;  /* 0x000000060a097207 */ /* 0x001fe40000000000 */
[----:B------:R-:W-:Y:S01]  /*0460*/  SEL R7, R11, R7, P0 ;  /* 0x000000070b077207 */ /* 0x000fe20000000000 */
[----:B------:R0:W-:Y:S01]  /*0470*/  STG.E.U8 desc[UR4][R4.64], R8 ;  /* 0x0000000804007986 */ /* 0x0001e2000c101104 */
[----:B------:R-:W-:-:S04]  /*0480*/  IADD3 R2, P1, PT, R9, -0x9, RZ ;  /* 0xfffffff709027810 */ /* 0x000fc80007f3e0ff */
[----:B------:R-:W-:Y:S02]  /*0490*/  ISETP.NE.U32.AND P0, PT, R2, RZ, PT ;  /* 0x000000ff0200720c */ /* 0x000fe40003f05070 */
[----:B------:R-:W-:-:S04]  /*04a0*/  IADD3.X R12, PT, PT, R7, -0x1, RZ, P1, !PT ;  /* 0xffffffff070c7810 */ /* 0x000fc80000ffe4ff */
[----:B------:R-:W-:-:S13]  /*04b0*/  ISETP.NE.AND.EX P0, PT, R12, RZ, PT, P0 ;  /* 0x000000ff0c00720c */ /* 0x000fda0003f05300 */
[----:B0-----:R-:W-:Y:S05]  /*04c0*/  @!P0 BRA `(.L_x_17) ;  /* 0x00000004004c8947 */ /* 0x001fea0003800000 */
[----:B------:R-:W-:Y:S01]  /*04d0*/  IADD3 R6, P1, PT, R9, -0xa, RZ ;  /* 0xfffffff609067810 */ /* 0x000fe20007f3e0ff */
[----:B------:R-:W-:Y:S01]  /*04e0*/  BSSY.RECONVERGENT B1, `(.L_x_18) ;  /* 0x0000020000017945 */ /* 0x000fe20003800200 */
[----:B------:R-:W-:Y:S01]  /*04f0*/  LOP3.LUT R14, R2, 0x7, RZ, 0xc0, !PT ;  /* 0x00000007020e7812 */ /* 0x000fe200078ec0ff */
[----:B------:R-:W-:Y:S01]  /*0500*/  IMAD.MOV.U32 R13, RZ, RZ, 0x1 ;  /* 0x00000001ff0d7424 */ /* 0x000fe200078e00ff */
[----:B------:R-:W-:Y:S01]  /*0510*/  ISETP.GE.U32.AND P0, PT, R6, 0x7, PT ;  /* 0x000000070600780c */ /* 0x000fe20003f06070 */
[----:B------:R-:W-:Y:S01]  /*0520*/  IMAD.MOV.U32 R21, RZ, RZ, RZ ;  /* 0x000000ffff157224 */ /* 0x000fe200078e00ff */
[----:B------:R-:W-:-:S04]  /*0530*/  IADD3.X R6, PT, PT, R7, -0x1, RZ, P1, !PT ;  /* 0xffffffff07067810 */ /* 0x000fc80000ffe4ff */
[----:B------:R-:W-:-:S13]  /*0540*/  ISETP.GE.U32.AND.EX P0, PT, R6, RZ, PT, P0 ;  /* 0x000000ff0600720c */ /* 0x000fda0003f06100 */
[----:B------:R-:W-:Y:S05]  /*0550*/  @!P0 BRA `(.L_x_19) ;  /* 0x0000000000608947 */ /* 0x000fea0003800000 */
[----:B------:R-:W-:Y:S01]  /*0560*/  BSSY.RECONVERGENT B2, `(.L_x_20) ;  /* 0x0000015000027945 */ /* 0x000fe20003800200 */
[----:B------:R-:W-:Y:S01]  /*0570*/  LOP3.LUT R8, R2, 0xfffffff8, RZ, 0xc0, !PT ;  /* 0xfffffff802087812 */ /* 0x000fe200078ec0ff */
[----:B------:R-:W-:Y:S02]  /*0580*/  IMAD.MOV.U32 R13, RZ, RZ, RZ ;  /* 0x000000ffff0d7224 */ /* 0x000fe400078e00ff */
[----:B------:R-:W-:-:S07]  /*0590*/  IMAD.MOV.U32 R15, RZ, RZ, RZ ;  /* 0x000000ffff0f7224 */ /* 0x000fce00078e00ff */
.L_x_21:
[----:B0-----:R-:W-:-:S05]  /*05a0*/  IADD3 R10, P0, PT, R13, R4, RZ ;  /* 0x000000040d0a7210 */ /* 0x001fca0007f1e0ff */
[----:B------:R-:W-:Y:S01]  /*05b0*/  IMAD.X R11, R15, 0x1, R5, P0 ;  /* 0x000000010f0b7824 */ /* 0x000fe200000e0605 */
[----:B------:R-:W-:-:S04]  /*05c0*/  IADD3 R13, P0, PT, R13, 0x8, RZ ;  /* 0x000000080d0d7810 */ /* 0x000fc80007f1e0ff */
[----:B------:R-:W-:Y:S01]  /*05d0*/  IADD3 R6, P1, PT, R13, -R8, RZ ;  /* 0x800000080d067210 */ /* 0x000fe20007f3e0ff */
[----:B------:R-:W-:Y:S01]  /*05e0*/  IMAD.X R15, RZ, RZ, R15, P0 ;  /* 0x000000ffff0f7224 */ /* 0x000fe200000e060f */
[----:B------:R0:W-:Y:S02]  /*05f0*/  STG.E.U8 desc[UR4][R10.64+0x1], RZ ;  /* 0x000001ff0a007986 */ /* 0x0001e4000c101104 */
[----:B------:R-:W-:Y:S01]  /*0600*/  ISETP.NE.U32.AND P0, PT, R6, RZ, PT ;  /* 0x000000ff0600720c */ /* 0x000fe20003f05070 */
[----:B------:R-:W-:Y:S01]  /*0610*/  IMAD.X R6, R15, 0x1, ~R12, P1 ;  /* 0x000000010f067824 */ /* 0x000fe200008e0e0c */
[----:B------:R0:W-:Y:S04]  /*0620*/  STG.E.U8 desc[UR4][R10.64+0x2], RZ ;  /* 0x000002ff0a007986 */ /* 0x0001e8000c101104 */
[----:B------:R0:W-:Y:S01]  /*0630*/  STG.E.U8 desc[UR4][R10.64+0x3], RZ ;  /* 0x000003ff0a007986 */ /* 0x0001e2000c101104 */
[----:B------:R-:W-:-:S03]  /*0640*/  ISETP.NE.AND.EX P0, PT, R6, RZ, PT, P0 ;  /* 0x000000ff0600720c */ /* 0x000fc60003f05300 */
[----:B------:R0:W-:Y:S04]  /*0650*/  STG.E.U8 desc[UR4][R10.64+0x4], RZ ;  /* 0x000004ff0a007986 */ /* 0x0001e8000c101104 */
[----:B------:R0:W-:Y:S04]  /*0660*/  STG.E.U8 desc[UR4][R10.64+0x5], RZ ;  /* 0x000005ff0a007986 */ /* 0x0001e8000c101104 */
[----:B------:R0:W-:Y:S04]  /*0670*/  STG.E.U8 desc[UR4][R10.64+0x6], RZ ;  /* 0x000006ff0a007986 */ /* 0x0001e8000c101104 */
[----:B------:R0:W-:Y:S04]  /*0680*/  STG.E.U8 desc[UR4][R10.64+0x7], RZ ;  /* 0x000007ff0a007986 */ /* 0x0001e8000c101104 */
[----:B------:R0:W-:Y:S01]  /*0690*/  STG.E.U8 desc[UR4][R10.64+0x8], RZ ;  /* 0x000008ff0a007986 */ /* 0x0001e2000c101104 */
[----:B------:R-:W-:Y:S05]  /*06a0*/  @P0 BRA `(.L_x_21) ;  /* 0xfffffffc00bc0947 */ /* 0x000fea000383ffff */
[----:B------:R-:W-:Y:S05]  /*06b0*/  BSYNC.RECONVERGENT B2 ;  /* 0x0000000000027941 */ /* 0x000fea0003800200 */
.L_x_20:
[----:B------:R-:W-:-:S05]  /*06c0*/  IADD3 R13, P0, PT, R13, 0x1, RZ ;  /* 0x000000010d0d7810 */ /* 0x000fca0007f1e0ff */
[----:B------:R-:W-:-:S08]  /*06d0*/  IMAD.X R21, RZ, RZ, R15, P0 ;  /* 0x000000ffff157224 */ /* 0x000fd000000e060f */
.L_x_19:
[----:B------:R-:W-:Y:S05]  /*06e0*/  BSYNC.RECONVERGENT B1 ;  /* 0x0000000000017941 */ /* 0x000fea0003800200 */
.L_x_18:
[----:B------:R-:W-:-:S04]  /*06f0*/  ISETP.NE.U32.AND P0, PT, R14, RZ, PT ;  /* 0x000000ff0e00720c */ /* 0x000fc80003f05070 */
[----:B------:R-:W-:-:S13]  /*0700*/  ISETP.NE.AND.EX P0, PT, RZ, RZ, PT, P0 ;  /* 0x000000ffff00720c */ /* 0x000fda0003f05300 */
[----:B------:R-:W-:Y:S05]  /*0710*/  @!P0 BRA `(.L_x_17) ;  /* 0x0000000000b88947 */ /* 0x000fea0003800000 */
[----:B------:R-:W-:Y:S01]  /*0720*/  ISETP.GE.U32.AND P1, PT, R14, 0x4, PT ;  /* 0x000000040e00780c */ /* 0x000fe20003f26070 */
[----:B------:R-:W-:Y:S01]  /*0730*/  BSSY.RECONVERGENT B1, `(.L_x_22) ;  /* 0x0000017000017945 */ /* 0x000fe20003800200 */
[----:B------:R-:W-:Y:S02]  /*0740*/  LOP3.LUT R6, R2, 0x3, RZ, 0xc0, !PT ;  /* 0x0000000302067812 */ /* 0x000fe400078ec0ff */
[----:B------:R-:W-:Y:S02]  /*0750*/  ISETP.GE.U32.AND.EX P1, PT, RZ, RZ, PT, P1 ;  /* 0x000000ffff00720c */ /* 0x000fe40003f26110 */
[----:B------:R-:W-:-:S04]  /*0760*/  ISETP.NE.U32.AND P0, PT, R6, RZ, PT ;  /* 0x000000ff0600720c */ /* 0x000fc80003f05070 */
[----:B------:R-:W-:-:S07]  /*0770*/  ISETP.NE.AND.EX P0, PT, RZ, RZ, PT, P0 ;  /* 0x000000ffff00720c */ /* 0x000fce0003f05300 */
[----:B------:R-:W-:Y:S06]  /*0780*/  @!P1 BRA `(.L_x_23) ;  /* 0x0000000000449947 */ /* 0x000fec0003800000 */
[CC--:B0-----:R-:W-:Y:S01]  /*0790*/  IADD3 R10, P1, PT, R13.reuse, R4.reuse, RZ ;  /* 0x000000040d0a7210 */ /* 0x0c1fe20007f3e0ff */
[C---:B------:R-:W-:Y:S02]  /*07a0*/  VIADD R15, R13.reuse, 0x1 ;  /* 0x000000010d0f7836 */ /* 0x040fe40000000000 */
[C---:B------:R-:W-:Y:S02]  /*07b0*/  VIADD R17, R13.reuse, 0x2 ;  /* 0x000000020d117836 */ /* 0x040fe40000000000 */
[----:B------:R-:W-:Y:S02]  /*07c0*/  VIADD R19, R13, 0x3 ;  /* 0x000000030d137836 */ /* 0x000fe40000000000 */
[--C-:B------:R-:W-:Y:S01]  /*07d0*/  IMAD.X R11, R21, 0x1, R5.reuse, P1 ;  /* 0x00000001150b7824 */ /* 0x100fe200008e0605 */
[-C--:B------:R-:W-:Y:S01]  /*07e0*/  IADD3 R14, P1, PT, R15, R4.reuse, RZ ;  /* 0x000000040f0e7210 */ /* 0x080fe20007f3e0ff */
[----:B------:R-:W-:Y:S01]  /*07f0*/  VIADD R13, R13, 0x4 ;  /* 0x000000040d0d7836 */ /* 0x000fe20000000000 */
[-C--:B------:R-:W-:Y:S01]  /*0800*/  IADD3 R16, P2, PT, R17, R4.reuse, RZ ;  /* 0x0000000411107210 */ /* 0x080fe20007f5e0ff */
[----:B------:R-:W-:Y:S01]  /*0810*/  IMAD.MOV.U32 R21, RZ, RZ, RZ ;  /* 0x000000ffff157224 */ /* 0x000fe200078e00ff */
[----:B------:R-:W-:Y:S01]  /*0820*/  IADD3 R18, P3, PT, R19, R4, RZ ;  /* 0x0000000413127210 */ /* 0x000fe20007f7e0ff */
[--C-:B------:R-:W-:Y:S01]  /*0830*/  IMAD.X R15, RZ, RZ, R5.reuse, P1 ;  /* 0x000000ffff0f7224 */ /* 0x100fe200008e0605 */
[----:B------:R1:W-:Y:S01]  /*0840*/  STG.E.U8 desc[UR4][R10.64], RZ ;  /* 0x000000ff0a007986 */ /* 0x0003e2000c101104 */
[----:B------:R-:W-:-:S02]  /*0850*/  IMAD.X R17, RZ, RZ, R5, P2 ;  /* 0x000000ffff117224 */ /* 0x000fc400010e0605 */
[----:B------:R-:W-:Y:S01]  /*0860*/  IMAD.X R19, RZ, RZ, R5, P3 ;  /* 0x000000ffff137224 */ /* 0x000fe200018e0605 */
[----:B------:R1:W-:Y:S04]  /*0870*/  STG.E.U8 desc[UR4][R14.64], RZ ;  /* 0x000000ff0e007986 */ /* 0x0003e8000c101104 */
[----:B------:R1:W-:Y:S04]  /*0880*/  STG.E.U8 desc[UR4][R16.64], RZ ;  /* 0x000000ff10007986 */ /* 0x0003e8000c101104 */
[----:B------:R1:W-:Y:S02]  /*0890*/  STG.E.U8 desc[UR4][R18.64], RZ ;  /* 0x000000ff12007986 */ /* 0x0003e4000c101104 */
.L_x_23:
[----:B------:R-:W-:Y:S05]  /*08a0*/  BSYNC.RECONVERGENT B1 ;  /* 0x0000000000017941 */ /* 0x000fea0003800200 */
.L_x_22:
[----:B------:R-:W-:Y:S05]  /*08b0*/  @!P0 BRA `(.L_x_17) ;  /* 0x0000000000508947 */ /* 0x000fea0003800000 */
[----:B------:R-:W-:Y:S01]  /*08c0*/  ISETP.NE.U32.AND P1, PT, R6, 0x1, PT ;  /* 0x000000010600780c */ /* 0x000fe20003f25070 */
[----:B------:R-:W-:Y:S01]  /*08d0*/  BSSY.RECONVERGENT B1, `(.L_x_24) ;  /* 0x000000f000017945 */ /* 0x000fe20003800200 */
[----:B------:R-:W-:Y:S02]  /*08e0*/  LOP3.LUT R2, R2, 0x1, RZ, 0xc0, !PT ;  /* 0x0000000102027812 */ /* 0x000fe400078ec0ff */
[----:B------:R-:W-:Y:S02]  /*08f0*/  ISETP.NE.AND.EX P1, PT, RZ, RZ, PT, P1 ;  /* 0x000000ffff00720c */ /* 0x000fe40003f25310 */
[----:B------:R-:W-:-:S04]  /*0900*/  ISETP.NE.U32.AND P0, PT, R2, 0x1, PT ;  /* 0x000000010200780c */ /* 0x000fc80003f05070 */
[----:B------:R-:W-:-:S07]  /*0910*/  ISETP.NE.U32.AND.EX P0, PT, RZ, RZ, PT, P0 ;  /* 0x000000ffff00720c */ /* 0x000fce0003f05100 */
[----:B------:R-:W-:Y:S06]  /*0920*/  @!P1 BRA `(.L_x_25) ;  /* 0x0000000000249947 */ /* 0x000fec0003800000 */
[C---:B-1----:R-:W-:Y:S01]  /*0930*/  VIADD R15, R13.reuse, 0x1 ;  /* 0x000000010d0f7836 */ /* 0x042fe20000000000 */
[C---:B0-----:R-:W-:Y:S01]  /*0940*/  IADD3 R10, P1, PT, R13.reuse, R4, RZ ;  /* 0x000000040d0a7210 */ /* 0x041fe20007f3e0ff */
[----:B------:R-:W-:-:S03]  /*0950*/  VIADD R13, R13, 0x2 ;  /* 0x000000020d0d7836 */ /* 0x000fc60000000000 */
[----:B------:R-:W-:Y:S01]  /*0960*/  IADD3 R14, P2, PT, R15, R4, RZ ;  /* 0x000000040f0e7210 */ /* 0x000fe20007f5e0ff */
[--C-:B------:R-:W-:Y:S02]  /*0970*/  IMAD.X R11, R21, 0x1, R5.reuse, P1 ;  /* 0x00000001150b7824 */ /* 0x100fe400008e0605 */
[----:B------:R-:W-:Y:S02]  /*0980*/  IMAD.MOV.U32 R21, RZ, RZ, RZ ;  /* 0x000000ffff157224 */ /* 0x000fe400078e00ff */
[----:B------:R-:W-:Y:S01]  /*0990*/  IMAD.X R15, RZ, RZ, R5, P2 ;  /* 0x000000ffff0f7224 */ /* 0x000fe200010e0605 */
[----:B------:R2:W-:Y:S04]  /*09a0*/  STG.E.U8 desc[UR4][R10.64], RZ ;  /* 0x000000ff0a007986 */ /* 0x0005e8000c101104 */
[----:B------:R2:W-:Y:S03]  /*09b0*/  STG.E.U8 desc[UR4][R14.64], RZ ;  /* 0x000000ff0e007986 */ /* 0x0005e6000c101104 */
.L_x_25:
[----:B------:R-:W-:Y:S05]  /*09c0*/  BSYNC.RECONVERGENT B1 ;  /* 0x0000000000017941 */ /* 0x000fea0003800200 */
.L_x_24:
[----:B012---:R-:W-:-:S05]  /*09d0*/  @!P0 IADD3 R10, P1, PT, R13, R4, RZ ;  /* 0x000000040d0a8210 */ /* 0x007fca0007f3e0ff */
[----:B------:R-:W-:-:S05]  /*09e0*/  @!P0 IMAD.X R11, R21, 0x1, R5, P1 ;  /* 0x00000001150b8824 */ /* 0x000fca00008e0605 */
[----:B------:R2:W-:Y:S03]  /*09f0*/  @!P0 STG.E.U8 desc[UR4][R10.64], RZ ;  /* 0x000000ff0a008986 */ /* 0x0005e6000c101104 */
.L_x_17:
[----:B------:R-:W-:Y:S05]  /*0a00*/  BSYNC.RECONVERGENT B0 ;  /* 0x0000000000007941 */ /* 0x000fea0003800200 */
.L_x_16:
[----:B------:R-:W-:Y:S02]  /*0a10*/  IADD3 R4, P0, PT, R4, R9, RZ ;  /* 0x0000000904047210 */ /* 0x000fe40007f1e0ff */
[C-C-:B-1----:R-:W-:Y:S02]  /*0a20*/  SHF.R.U64 R19, R0.reuse, 0x5, R3.reuse ;  /* 0x0000000500137819 */ /* 0x142fe40000001203 */
[C---:B------:R-:W-:Y:S01]  /*0a30*/  SHF.R.U64 R17, R0.reuse, 0xd, R3 ;  /* 0x0000000d00117819 */ /* 0x040fe20000001203 */
[----:B------:R-:W-:Y:S01]  /*0a40*/  IMAD.X R5, R5, 0x1, R7, P0 ;  /* 0x0000000105057824 */ /* 0x000fe200000e0607 */
[C-C-:B------:R-:W-:Y:S01]  /*0a50*/  SHF.R.U64 R15, R0.reuse, 0x15, R3.reuse ;  /* 0x00000015000f7819 */ /* 0x140fe20000001203 */
[C---:B------:R-:W-:Y:S01]  /*0a60*/  IMAD.SHL.U32 R7, R0.reuse, 0x8, RZ ;  /* 0x0000000800077824 */ /* 0x040fe200078e00ff */
[--C-:B------:R-:W-:Y:S02]  /*0a70*/  SHF.R.U64 R13, R0, 0x1d, R3.reuse ;  /* 0x0000001d000d7819 */ /* 0x100fe40000001203 */
[----:B0-2---:R-:W-:-:S02]  /*0a80*/  SHF.R.U32.HI R11, RZ, 0x5, R3 ;  /* 0x00000005ff0b7819 */ /* 0x005fc40000011603 */
[--C-:B------:R-:W-:Y:S01]  /*0a90*/  SHF.R.U32.HI R9, RZ, 0xd, R3.reuse ;  /* 0x0000000dff097819 */ /* 0x100fe20000011603 */
[----:B------:R-:W-:Y:S01]  /*0aa0*/  STG.E.U8 desc[UR4][R4.64+-0x1], R7 ;  /* 0xffffff0704007986 */ /* 0x000fe2000c101104 */
[----:B------:R-:W-:-:S03]  /*0ab0*/  SHF.R.U32.HI R3, RZ, 0x15, R3 ;  /* 0x00000015ff037819 */ /* 0x000fc60000011603 */
[----:B------:R-:W-:Y:S04]  /*0ac0*/  STG.E.U8 desc[UR4][R4.64+-0x2], R19 ;  /* 0xfffffe1304007986 */ /* 0x000fe8000c101104 */
[----:B------:R-:W-:Y:S04]  /*0ad0*/  STG.E.U8 desc[UR4][R4.64+-0x3], R17 ;  /* 0xfffffd1104007986 */ /* 0x000fe8000c101104 */
[----:B------:R-:W-:Y:S04]  /*0ae0*/  STG.E.U8 desc[UR4][R4.64+-0x4], R15 ;  /* 0xfffffc0f04007986 */ /* 0x000fe8000c101104 */
[----:B------:R-:W-:Y:S04]  /*0af0*/  STG.E.U8 desc[UR4][R4.64+-0x5], R13 ;  /* 0xfffffb0d04007986 */ /* 0x000fe8000c101104 */
[----:B------:R-:W-:Y:S04]  /*0b00*/  STG.E.U8 desc[UR4][R4.64+-0x6], R11 ;  /* 0xfffffa0b04007986 */ /* 0x000fe8000c101104 */
[----:B------:R-:W-:Y:S04]  /*0b10*/  STG.E.U8 desc[UR4][R4.64+-0x7], R9 ;  /* 0xfffff90904007986 */ /* 0x000fe8000c101104 */
[----:B------:R-:W-:Y:S01]  /*0b20*/  STG.E.U8 desc[UR4][R4.64+-0x8], R3 ;  /* 0xfffff80304007986 */ /* 0x000fe2000c101104 */
[----:B------:R-:W-:Y:S05]  /*0b30*/  EXIT ;  /* 0x000000000000794d */ /* 0x000fea0003800000 */
.L_x_26:
        /* <DEDUP_REMOVED lines=12> */
.L_x_31:


//--------------------- .nv.shared.reserved.0     --------------------------
	.section	.nv.shared.reserved.0,"aw",@nobits
	.weak		__nv_reservedSMEM_offset_0_alias
	.size		__nv_reservedSMEM_offset_0_alias, 0, 64
	.other		__nv_reservedSMEM_offset_0_alias,@"STO_CUDA_RESERVED_SHARED STV_DEFAULT"
__nv_reservedSMEM_offset_0_alias:
	.zero		0
	.zero		64


//--------------------- .nv.constant0._Z12lend_to_bendPjmm --------------------------
	.section	.nv.constant0._Z12lend_to_bendPjmm,"a",@progbits
	.sectionflags	@""
	.align	4
.nv.constant0._Z12lend_to_bendPjmm:
	.zero		920


//--------------------- .nv.constant0._Z17updatingHashValuePKjPjmmmmmmbm --------------------------
	.section	.nv.constant0._Z17updatingHashValuePKjPjmmmmmmbm,"a",@progbits
	.sectionflags	@""
	.align	4
.nv.constant0._Z17updatingHashValuePKjPjmmmmmmbm:
	.zero		976


//--------------------- .nv.constant0._Z9extendingPjS_mmm --------------------------
	.section	.nv.constant0._Z9extendingPjS_mmm,"a",@progbits
	.sectionflags	@""
	.align	4
.nv.constant0._Z9extendingPjS_mmm:
	.zero		936


//--------------------- .nv.constant0._Z25unsignedCharToUnsignedIntPKhPjmmm --------------------------
	.section	.nv.constant0._Z25unsignedCharToUnsignedIntPKhPjmmm,"a",@progbits
	.sectionflags	@""
	.align	4
.nv.constant0._Z25unsignedCharToUnsignedIntPKhPjmmm:
	.zero		936


//--------------------- .nv.constant0._Z11paddingCharPhS_mmmmm --------------------------
	.section	.nv.constant0._Z11paddingCharPhS_mmmmm,"a",@progbits
	.sectionflags	@""
	.align	4
.nv.constant0._Z11paddingCharPhS_mmmmm:
	.zero		952


//--------------------- SYMBOLS --------------------------

	.type		.nv.reservedSmem.offset0,@object
	.size		.nv.reservedSmem.offset0,0x4
